	.target	sm_90a

	.elftype	@"ET_EXEC"


//--------------------- .note.nv.tkinfo           --------------------------
	.section	.note.nv.tkinfo,"",@"SHT_NOTE"
	.sectionflags	@"SHF_NOTE_NV_TKINFO"
	.tkinfo
        /*0018*/ 	.word	0x00000002
        /*0030*/ 	.string	""
        /*0030*/ 	.string	"ptxas"
        /*0030*/ 	.string	"Cuda compilation tools, release 13.0, V13.0.88"
        /*0030*/ 	.string	"Build cuda_13.0.r13.0/compiler.36424714_0"
        /*0030*/ 	.string	"-arch sm_90a -m 64 "



//--------------------- .note.nv.cuinfo           --------------------------
	.section	.note.nv.cuinfo,"",@"SHT_NOTE"
	.sectionflags	@"SHF_NOTE_NV_CUINFO"
        /*0018*/ 	.short	0x0002
        /*001a*/ 	.short	0x005a
        /*001c*/ 	.short	0x0082
	.zero		2


//--------------------- .nv.info                  --------------------------
	.section	.nv.info,"",@"SHT_CUDA_INFO"
	.align	4


	//----- nvinfo : EIATTR_REGCOUNT
	.align		4
        /*0000*/ 	.byte	0x04, 0x2f
        /*0002*/ 	.short	(.L_16 - .L_15)
	.align		4
.L_15:
        /*0004*/ 	.word	index@(_ZN7cutlass13device_kernelINS_4fmha6kernel28FmhaKernelTmaWarpSpecializedINS1_10collective30FmhaMainloopTmaWarpSpecializedINS_10bfloat16_tEffN4cute5tupleIJNS7_1CILi128EEENS9_ILi64EEENS9_ILi48EEEEEENS8_IJiNS9_ILi1EEENS8_IJiiEEEEEESG_SG_NS4_13DefaultFusionEJNS2_6OptionILNS2_3TagE0ENS9_ILb1EEEEENSI_ILSJ_2ESK_EEEEENS4_15FmhaFwdEpilogueIS6_fNS8_IJSB_SC_SB_EEEEENS2_23PersistentTileSchedulerEJSL_SM_EEEEEvNT_6ParamsE)
        /*0008*/ 	.word	0x000000a8


	//----- nvinfo : EIATTR_FRAME_SIZE
	.align		4
.L_16:
        /*000c*/ 	.byte	0x04, 0x11
        /*000e*/ 	.short	(.L_18 - .L_17)
	.align		4
.L_17:
        /*0010*/ 	.word	index@($__internal_0_$__cuda_sm20_rcp_rn_f32_slowpath)
        /*0014*/ 	.word	0x00000000


	//----- nvinfo : EIATTR_FRAME_SIZE
	.align		4
.L_18:
        /*0018*/ 	.byte	0x04, 0x11
        /*001a*/ 	.short	(.L_20 - .L_19)
	.align		4
.L_19:
        /*001c*/ 	.word	index@(_ZN7cutlass13device_kernelINS_4fmha6kernel28FmhaKernelTmaWarpSpecializedINS1_10collective30FmhaMainloopTmaWarpSpecializedINS_10bfloat16_tEffN4cute5tupleIJNS7_1CILi128EEENS9_ILi64EEENS9_ILi48EEEEEENS8_IJiNS9_ILi1EEENS8_IJiiEEEEEESG_SG_NS4_13DefaultFusionEJNS2_6OptionILNS2_3TagE0ENS9_ILb1EEEEENSI_ILSJ_2ESK_EEEEENS4_15FmhaFwdEpilogueIS6_fNS8_IJSB_SC_SB_EEEEENS2_23PersistentTileSchedulerEJSL_SM_EEEEEvNT_6ParamsE)
        /*0020*/ 	.word	0x00000000


	//----- nvinfo : EIATTR_MIN_STACK_SIZE
	.align		4
.L_20:
        /*0024*/ 	.byte	0x04, 0x12
        /*0026*/ 	.short	(.L_22 - .L_21)
	.align		4
.L_21:
        /*0028*/ 	.word	index@(_ZN7cutlass13device_kernelINS_4fmha6kernel28FmhaKernelTmaWarpSpecializedINS1_10collective30FmhaMainloopTmaWarpSpecializedINS_10bfloat16_tEffN4cute5tupleIJNS7_1CILi128EEENS9_ILi64EEENS9_ILi48EEEEEENS8_IJiNS9_ILi1EEENS8_IJiiEEEEEESG_SG_NS4_13DefaultFusionEJNS2_6OptionILNS2_3TagE0ENS9_ILb1EEEEENSI_ILSJ_2ESK_EEEEENS4_15FmhaFwdEpilogueIS6_fNS8_IJSB_SC_SB_EEEEENS2_23PersistentTileSchedulerEJSL_SM_EEEEEvNT_6ParamsE)
        /*002c*/ 	.word	0x00000000
.L_22:


//--------------------- .nv.compat                --------------------------
	.section	.nv.compat,"",@"SHT_CUDA_COMPAT_INFO"
	.align	4
        /*0000*/ 	.byte	0x02, 0x09, 0x01, 0x00, 0x02, 0x02, 0x04, 0x00, 0x02, 0x05, 0x05, 0x00, 0x03, 0x07, 0x01, 0x01
        /*0010*/ 	.byte	0x02, 0x03, 0x01, 0x00, 0x02, 0x06, 0x01, 0x00, 0x04, 0x0b, 0x08, 0x00, 0x00, 0x00, 0x00, 0x00
        /*0020*/ 	.byte	0x00, 0x00, 0x00, 0x00


//--------------------- .nv.info._ZN7cutlass13device_kernelINS_4fmha6kernel28FmhaKernelTmaWarpSpecializedINS1_10collective30FmhaMainloopTmaWarpSpecializedINS_10bfloat16_tEffN4cute5tupleIJNS7_1CILi128EEENS9_ILi64EEENS9_ILi48EEEEEENS8_IJiNS9_ILi1EEENS8_IJiiEEEEEESG_SG_NS4_13DefaultFusionEJNS2_6OptionILNS2_3TagE0ENS9_ILb1EEEEENSI_ILSJ_2ESK_EEEEENS4_15FmhaFwdEpilogueIS6_fNS8_IJSB_SC_SB_EEEEENS2_23PersistentTileSchedulerEJSL_SM_EEEEEvNT_6ParamsE --------------------------
	.section	.nv.info._ZN7cutlass13device_kernelINS_4fmha6kernel28FmhaKernelTmaWarpSpecializedINS1_10collective30FmhaMainloopTmaWarpSpecializedINS_10bfloat16_tEffN4cute5tupleIJNS7_1CILi128EEENS9_ILi64EEENS9_ILi48EEEEEENS8_IJiNS9_ILi1EEENS8_IJiiEEEEEESG_SG_NS4_13DefaultFusionEJNS2_6OptionILNS2_3TagE0ENS9_ILb1EEEEENSI_ILSJ_2ESK_EEEEENS4_15FmhaFwdEpilogueIS6_fNS8_IJSB_SC_SB_EEEEENS2_23PersistentTileSchedulerEJSL_SM_EEEEEvNT_6ParamsE,"",@"SHT_CUDA_INFO"
	.sectionflags	@""
	.align	4


	//----- nvinfo : EIATTR_CUDA_API_VERSION
	.align		4
        /*0000*/ 	.byte	0x04, 0x37
        /*0002*/ 	.short	(.L_24 - .L_23)
.L_23:
        /*0004*/ 	.word	0x00000082


	//----- nvinfo : EIATTR_KPARAM_INFO
	.align		4
.L_24:
        /*0008*/ 	.byte	0x04, 0x17
        /*000a*/ 	.short	(.L_26 - .L_25)
.L_25:
        /*000c*/ 	.word	0x00000000
        /*0010*/ 	.short	0x0000
        /*0012*/ 	.short	0x0070
        /*0014*/ 	.byte	0x00, 0xf0, 0x01, 0x20


	//----- nvinfo : EIATTR_SPARSE_MMA_MASK
	.align		4
.L_26:
        /*0018*/ 	.byte	0x03, 0x50
        /*001a*/ 	.short	0x0000


	//----- nvinfo : EIATTR_MAXREG_COUNT
	.align		4
        /*001c*/ 	.byte	0x03, 0x1b
        /*001e*/ 	.short	0x00a8


	//----- nvinfo : EIATTR_NUM_BARRIERS
	.align		4
        /*0020*/ 	.byte	0x02, 0x4c
        /*0022*/ 	.byte	0x02
	.zero		1


	//----- nvinfo : EIATTR_EXTERNS
	.align		4
        /*0024*/ 	.byte	0x04, 0x0f
        /*0026*/ 	.short	(.L_28 - .L_27)


	//   ....[0]....
	.align		4
.L_27:
        /*0028*/ 	.word	index@(__assertfail)


	//----- nvinfo : EIATTR_MERCURY_ISA_VERSION
	.align		4
.L_28:
        /*002c*/ 	.byte	0x03, 0x5f
        /*002e*/ 	.short	0x0101


	//----- nvinfo : EIATTR_INT_WARP_WIDE_INSTR_OFFSETS
	.align		4
        /*0030*/ 	.byte	0x04, 0x31
        /*0032*/ 	.short	(.L_30 - .L_29)


	//   ....[0]....
.L_29:
        /*0034*/ 	.word	0x00000760


	//   ....[1]....
        /*0038*/ 	.word	0x00000770


	//   ....[2]....
        /*003c*/ 	.word	0x00000780


	//   ....[3]....
        /*0040*/ 	.word	0x00000790


	//   ....[4]....
        /*0044*/ 	.word	0x00000800


	//   ....[5]....
        /*0048*/ 	.word	0x000009c0


	//   ....[6]....
        /*004c*/ 	.word	0x00000a70


	//----- nvinfo : EIATTR_COOP_GROUP_MASK_REGIDS
	.align		4
.L_30:
        /*0050*/ 	.byte	0x04, 0x29
        /*0052*/ 	.short	(.L_32 - .L_31)


	//   ....[0]....
.L_31:
        /*0054*/ 	.word	0xffffffff


	//   ....[1]....
        /*0058*/ 	.word	0xffffffff


	//   ....[2]....
        /*005c*/ 	.word	0xffffffff


	//   ....[3]....
        /*0060*/ 	.word	0xffffffff


	//   ....[4]....
        /*0064*/ 	.word	0xffffffff


	//   ....[5]....
        /*0068*/ 	.word	0xffffffff


	//   ....[6]....
        /*006c*/ 	.word	0xffffffff


	//   ....[7]....
        /*0070*/ 	.word	0xffffffff


	//   ....[8]....
        /*0074*/ 	.word	0xffffffff


	//   ....[9]....
        /*0078*/ 	.word	0xffffffff


	//   ....[10]....
        /*007c*/ 	.word	0xffffffff


	//   ....[11]....
        /*0080*/ 	.word	0xffffffff


	//   ....[12]....
        /*0084*/ 	.word	0xffffffff


	//   ....[13]....
        /*0088*/ 	.word	0xffffffff


	//   ....[14]....
        /*008c*/ 	.word	0xffffffff


	//   ....[15]....
        /*0090*/ 	.word	0xffffffff


	//   ....[16]....
        /*0094*/ 	.word	0xffffffff


	//   ....[17]....
        /*0098*/ 	.word	0xffffffff


	//----- nvinfo : EIATTR_COOP_GROUP_INSTR_OFFSETS
	.align		4
.L_32:
        /*009c*/ 	.byte	0x04, 0x28
        /*009e*/ 	.short	(.L_34 - .L_33)


	//   ....[0]....
.L_33:
        /*00a0*/ 	.word	0x00000070


	//   ....[1]....
        /*00a4*/ 	.word	0x000000a0


	//   ....[2]....
        /*00a8*/ 	.word	0x000001d0


	//   ....[3]....
        /*00ac*/ 	.word	0x000003e0


	//   ....[4]....
        /*00b0*/ 	.word	0x000005a0


	//   ....[5]....
        /*00b4*/ 	.word	0x00000700


	//   ....[6]....
        /*00b8*/ 	.word	0x00001560


	//   ....[7]....
        /*00bc*/ 	.word	0x00001590


	//   ....[8]....
        /*00c0*/ 	.word	0x000017b0


	//   ....[9]....
        /*00c4*/ 	.word	0x00001910


	//   ....[10]....
        /*00c8*/ 	.word	0x00002d70


	//   ....[11]....
        /*00cc*/ 	.word	0x00002da0


	//   ....[12]....
        /*00d0*/ 	.word	0x000030a0


	//   ....[13]....
        /*00d4*/ 	.word	0x000031c0


	//   ....[14]....
        /*00d8*/ 	.word	0x000046a0


	//   ....[15]....
        /*00dc*/ 	.word	0x000046e0


	//   ....[16]....
        /*00e0*/ 	.word	0x00004720


	//   ....[17]....
        /*00e4*/ 	.word	0x00004740


	//----- nvinfo : EIATTR_REG_RECONFIG
	.align		4
.L_34:
        /*00e8*/ 	.byte	0x01, 0x54
	.zero		2


	//----- nvinfo : EIATTR_SYSCALL_OFFSETS
	.align		4
        /*00ec*/ 	.byte	0x04, 0x46
        /*00ee*/ 	.short	(.L_36 - .L_35)


	//   ....[0]....
.L_35:
        /*00f0*/ 	.word	0x000050f0


	//   ....[1]....
        /*00f4*/ 	.word	0x00005250


	//----- nvinfo : EIATTR_MBARRIER_INSTR_OFFSETS
	.align		4
.L_36:
        /*00f8*/ 	.byte	0x04, 0x39
        /*00fa*/ 	.short	(.L_38 - .L_37)


	//   ....[0]....
.L_37:
        /*00fc*/ 	.word	0x00000390
        /*0100*/ 	.word	0x000000ff
        /*0104*/ 	.word	0x0000ca50
        /*0108*/ 	.short	0x0100
        /*010a*/ 	.byte	0x08
	.zero		1


	//   ....[1]....
        /*010c*/ 	.word	0x000003a0
        /*0110*/ 	.word	0x000000ff
        /*0114*/ 	.word	0x0000ca60
        /*0118*/ 	.short	0x0100
        /*011a*/ 	.byte	0x08
	.zero		1


	//   ....[2]....
        /*011c*/ 	.word	0x000003b0
        /*0120*/ 	.word	0x000000ff
        /*0124*/ 	.word	0x0000ca58
        /*0128*/ 	.short	0x0100
        /*012a*/ 	.byte	0x08
	.zero		1


	//   ....[3]....
        /*012c*/ 	.word	0x000003c0
        /*0130*/ 	.word	0x000000ff
        /*0134*/ 	.word	0x0000ca68
        /*0138*/ 	.short	0x0100
        /*013a*/ 	.byte	0x08
	.zero		1


	//   ....[4]....
        /*013c*/ 	.word	0x000004f0
        /*0140*/ 	.word	0x000000ff
        /*0144*/ 	.word	0x0000ca00
        /*0148*/ 	.short	0x0100
        /*014a*/ 	.byte	0x08
	.zero		1


	//   ....[5]....
        /*014c*/ 	.word	0x00000500
        /*0150*/ 	.word	0x000000ff
        /*0154*/ 	.word	0x0000ca28
        /*0158*/ 	.short	0x0100
        /*015a*/ 	.byte	0x08
	.zero		1


	//   ....[6]....
        /*015c*/ 	.word	0x00000510
        /*0160*/ 	.word	0x000000ff
        /*0164*/ 	.word	0x0000ca08
        /*0168*/ 	.short	0x0100
        /*016a*/ 	.byte	0x08
	.zero		1


	//   ....[7]....
        /*016c*/ 	.word	0x00000520
        /*0170*/ 	.word	0x000000ff
        /*0174*/ 	.word	0x0000ca30
        /*0178*/ 	.short	0x0100
        /*017a*/ 	.byte	0x08
	.zero		1


	//   ....[8]....
        /*017c*/ 	.word	0x00000530
        /*0180*/ 	.word	0x000000ff
        /*0184*/ 	.word	0x0000ca10
        /*0188*/ 	.short	0x0100
        /*018a*/ 	.byte	0x08
	.zero		1


	//   ....[9]....
        /*018c*/ 	.word	0x00000540
        /*0190*/ 	.word	0x000000ff
        /*0194*/ 	.word	0x0000ca38
        /*0198*/ 	.short	0x0100
        /*019a*/ 	.byte	0x08
	.zero		1


	//   ....[10]....
        /*019c*/ 	.word	0x00000550
        /*01a0*/ 	.word	0x000000ff
        /*01a4*/ 	.word	0x0000ca18
        /*01a8*/ 	.short	0x0100
        /*01aa*/ 	.byte	0x08
	.zero		1


	//   ....[11]....
        /*01ac*/ 	.word	0x00000560
        /*01b0*/ 	.word	0x000000ff
        /*01b4*/ 	.word	0x0000ca40
        /*01b8*/ 	.short	0x0100
        /*01ba*/ 	.byte	0x08
	.zero		1


	//   ....[12]....
        /*01bc*/ 	.word	0x00000570
        /*01c0*/ 	.word	0x000000ff
        /*01c4*/ 	.word	0x0000ca20
        /*01c8*/ 	.short	0x0100
        /*01ca*/ 	.byte	0x08
	.zero		1


	//   ....[13]....
        /*01cc*/ 	.word	0x00000580
        /*01d0*/ 	.word	0x000000ff
        /*01d4*/ 	.word	0x0000ca48
        /*01d8*/ 	.short	0x0100
        /*01da*/ 	.byte	0x08
	.zero		1


	//   ....[14]....
        /*01dc*/ 	.word	0x000006b0
        /*01e0*/ 	.word	0x000000ff
        /*01e4*/ 	.word	0x0000ca70
        /*01e8*/ 	.short	0x0100
        /*01ea*/ 	.byte	0x08
	.zero		1


	//   ....[15]....
        /*01ec*/ 	.word	0x000006c0
        /*01f0*/ 	.word	0x000000ff
        /*01f4*/ 	.word	0x0000ca80
        /*01f8*/ 	.short	0x0100
        /*01fa*/ 	.byte	0x08
	.zero		1


	//   ....[16]....
        /*01fc*/ 	.word	0x000006d0
        /*0200*/ 	.word	0x000000ff
        /*0204*/ 	.word	0x0000ca78
        /*0208*/ 	.short	0x0100
        /*020a*/ 	.byte	0x08
	.zero		1


	//   ....[17]....
        /*020c*/ 	.word	0x000006e0
        /*0210*/ 	.word	0x000000ff
        /*0214*/ 	.word	0x0000ca88
        /*0218*/ 	.short	0x0100
        /*021a*/ 	.byte	0x08
	.zero		1


	//   ....[18]....
        /*021c*/ 	.word	0x00000820
        /*0220*/ 	.word	0x000000ff
        /*0224*/ 	.word	0x0000ca90
        /*0228*/ 	.short	0x0100
        /*022a*/ 	.byte	0x06
	.zero		1


	//   ....[19]....
        /*022c*/ 	.word	0x00000830
        /*0230*/ 	.word	0x000000ff
        /*0234*/ 	.word	0x0000ca98
        /*0238*/ 	.short	0x0100
        /*023a*/ 	.byte	0x06
	.zero		1


	//   ....[20]....
        /*023c*/ 	.word	0x00000840
        /*0240*/ 	.word	0x000000ff
        /*0244*/ 	.word	0x0000caa0
        /*0248*/ 	.short	0x0100
        /*024a*/ 	.byte	0x06
	.zero		1


	//   ....[21]....
        /*024c*/ 	.word	0x00000850
        /*0250*/ 	.word	0x000000ff
        /*0254*/ 	.word	0x0000caa8
        /*0258*/ 	.short	0x0100
        /*025a*/ 	.byte	0x06
	.zero		1


	//   ....[22]....
        /*025c*/ 	.word	0x00000950
        /*0260*/ 	.word	0x000000ff
        /*0264*/ 	.word	0x0000cac0
        /*0268*/ 	.short	0x0100
        /*026a*/ 	.byte	0x08
	.zero		1


	//   ....[23]....
        /*026c*/ 	.word	0x00000960
        /*0270*/ 	.word	0x000000ff
        /*0274*/ 	.word	0x0000cad8
        /*0278*/ 	.short	0x0100
        /*027a*/ 	.byte	0x08
	.zero		1


	//   ....[24]....
        /*027c*/ 	.word	0x00000970
        /*0280*/ 	.word	0x000000ff
        /*0284*/ 	.word	0x0000cac8
        /*0288*/ 	.short	0x0100
        /*028a*/ 	.byte	0x08
	.zero		1


	//   ....[25]....
        /*028c*/ 	.word	0x00000980
        /*0290*/ 	.word	0x000000ff
        /*0294*/ 	.word	0x0000cae0
        /*0298*/ 	.short	0x0100
        /*029a*/ 	.byte	0x08
	.zero		1


	//   ....[26]....
        /*029c*/ 	.word	0x00000990
        /*02a0*/ 	.word	0x000000ff
        /*02a4*/ 	.word	0x0000cad0
        /*02a8*/ 	.short	0x0100
        /*02aa*/ 	.byte	0x08
	.zero		1


	//   ....[27]....
        /*02ac*/ 	.word	0x000009a0
        /*02b0*/ 	.word	0x000000ff
        /*02b4*/ 	.word	0x0000cae8
        /*02b8*/ 	.short	0x0100
        /*02ba*/ 	.byte	0x08
	.zero		1


	//   ....[28]....
        /*02bc*/ 	.word	0x00000aa0
        /*02c0*/ 	.word	0x000000ff
        /*02c4*/ 	.word	0x0000cab0
        /*02c8*/ 	.short	0x0100
        /*02ca*/ 	.byte	0x06
	.zero		1


	//   ....[29]....
        /*02cc*/ 	.word	0x00001200
        /*02d0*/ 	.word	0x000000ff
        /*02d4*/ 	.word	0x0000ca50
        /*02d8*/ 	.short	0x010a
        /*02da*/ 	.byte	0x05
	.zero		1


	//   ....[30]....
        /*02dc*/ 	.word	0x000012c0
        /*02e0*/ 	.word	0x000000ff
        /*02e4*/ 	.word	0x0000ca00
        /*02e8*/ 	.short	0x010a
        /*02ea*/ 	.byte	0x12
	.zero		1


	//   ....[31]....
        /*02ec*/ 	.word	0x000012e0
        /*02f0*/ 	.word	0x000000ff
        /*02f4*/ 	.word	0xfffffff8
        /*02f8*/ 	.short	0x010a
        /*02fa*/ 	.byte	0x10
	.zero		1


	//   ....[32]....
        /*02fc*/ 	.word	0x00002220
        /*0300*/ 	.word	0x00000029
        /*0304*/ 	.word	0x00000000
        /*0308*/ 	.short	0x0101
        /*030a*/ 	.byte	0x13
	.zero		1


	//   ....[33]....
        /*030c*/ 	.word	0x000024a0
        /*0310*/ 	.word	0x000000ff
        /*0314*/ 	.word	0x0000ca00
        /*0318*/ 	.short	0x010a
        /*031a*/ 	.byte	0x06
	.zero		1


	//   ....[34]....
        /*031c*/ 	.word	0x00002980
        /*0320*/ 	.word	0x000000ff
        /*0324*/ 	.word	0x00000000
        /*0328*/ 	.short	0x0101
        /*032a*/ 	.byte	0x12
	.zero		1


	//   ....[35]....
        /*032c*/ 	.word	0x00002ae0
        /*0330*/ 	.word	0x000000ff
        /*0334*/ 	.word	0x0000ca00
        /*0338*/ 	.short	0x010a
        /*033a*/ 	.byte	0x06
	.zero		1


	//   ....[36]....
        /*033c*/ 	.word	0x00003cf0
        /*0340*/ 	.word	0x000000ff
        /*0344*/ 	.word	0x0000ca00
        /*0348*/ 	.short	0x010a
        /*034a*/ 	.byte	0x06
	.zero		1


	//   ....[37]....
        /*034c*/ 	.word	0x00003ed0
        /*0350*/ 	.word	0x000000ff
        /*0354*/ 	.word	0x0000ca00
        /*0358*/ 	.short	0x010a
        /*035a*/ 	.byte	0x06
	.zero		1


	//   ....[38]....
        /*035c*/ 	.word	0x000043a0
        /*0360*/ 	.word	0x000000ff
        /*0364*/ 	.word	0x00000000
        /*0368*/ 	.short	0x0101
        /*036a*/ 	.byte	0x06
	.zero		1


	//   ....[39]....
        /*036c*/ 	.word	0x00004450
        /*0370*/ 	.word	0x000000ff
        /*0374*/ 	.word	0x00000000
        /*0378*/ 	.short	0x0101
        /*037a*/ 	.byte	0x06
	.zero		1


	//   ....[40]....
        /*037c*/ 	.word	0x000045f0
        /*0380*/ 	.word	0x000000ff
        /*0384*/ 	.word	0x00000000
        /*0388*/ 	.short	0x0101
        /*038a*/ 	.byte	0x04
	.zero		1


	//   ....[41]....
        /*038c*/ 	.word	0x00004670
        /*0390*/ 	.word	0x000000ff
        /*0394*/ 	.word	0x00000000
        /*0398*/ 	.short	0x0101
        /*039a*/ 	.byte	0x11
	.zero		1


	//   ....[42]....
        /*039c*/ 	.word	0x00004bb0
        /*03a0*/ 	.word	0x000000ff
        /*03a4*/ 	.word	0x00000008
        /*03a8*/ 	.short	0x010a
        /*03aa*/ 	.byte	0x10
	.zero		1


	//   ....[43]....
        /*03ac*/ 	.word	0x00005b10
        /*03b0*/ 	.word	0x00000000
        /*03b4*/ 	.word	0x0000ca90
        /*03b8*/ 	.short	0x0101
        /*03ba*/ 	.byte	0x2d
	.zero		1


	//   ....[44]....
        /*03bc*/ 	.word	0x00005ed0
        /*03c0*/ 	.word	0x00000007
        /*03c4*/ 	.word	0x0000ca60
        /*03c8*/ 	.short	0x010a
        /*03ca*/ 	.byte	0x3f
	.zero		1


	//   ....[45]....
        /*03cc*/ 	.word	0x000061f0
        /*03d0*/ 	.word	0x00000007
        /*03d4*/ 	.word	0x0000cab0
        /*03d8*/ 	.short	0x0101
        /*03da*/ 	.byte	0x3f
	.zero		1


	//   ....[46]....
        /*03dc*/ 	.word	0x00006200
        /*03e0*/ 	.word	0x00000007
        /*03e4*/ 	.word	0x0000cab0
        /*03e8*/ 	.short	0x010a
        /*03ea*/ 	.byte	0x3f
	.zero		1


	//   ....[47]....
        /*03ec*/ 	.word	0x000062a0
        /*03f0*/ 	.word	0x00000004
        /*03f4*/ 	.word	0x0000ca60
        /*03f8*/ 	.short	0x010a
        /*03fa*/ 	.byte	0x3f
	.zero		1


	//   ....[48]....
        /*03fc*/ 	.word	0x000068b0
        /*0400*/ 	.word	0x00000008
        /*0404*/ 	.word	0x0000ca28
        /*0408*/ 	.short	0x010a
        /*040a*/ 	.byte	0x3f
	.zero		1


	//   ....[49]....
        /*040c*/ 	.word	0x00006bd0
        /*0410*/ 	.word	0x00000004
        /*0414*/ 	.word	0x0000cab0
        /*0418*/ 	.short	0x0101
        /*041a*/ 	.byte	0x3f
	.zero		1


	//   ....[50]....
        /*041c*/ 	.word	0x00006be0
        /*0420*/ 	.word	0x00000004
        /*0424*/ 	.word	0x0000cab0
        /*0428*/ 	.short	0x010a
        /*042a*/ 	.byte	0x3f
	.zero		1


	//   ....[51]....
        /*042c*/ 	.word	0x00006c90
        /*0430*/ 	.word	0x00000007
        /*0434*/ 	.word	0x0000ca28
        /*0438*/ 	.short	0x010a
        /*043a*/ 	.byte	0x3f
	.zero		1


	//   ....[52]....
        /*043c*/ 	.word	0x00007040
        /*0440*/ 	.word	0x00000007
        /*0444*/ 	.word	0x0000ca28
        /*0448*/ 	.short	0x010a
        /*044a*/ 	.byte	0x3f
	.zero		1


	//   ....[53]....
        /*044c*/ 	.word	0x00007380
        /*0450*/ 	.word	0x00000007
        /*0454*/ 	.word	0x0000ca28
        /*0458*/ 	.short	0x010a
        /*045a*/ 	.byte	0x3f
	.zero		1


	//   ....[54]....
        /*045c*/ 	.word	0x00007710
        /*0460*/ 	.word	0x00000003
        /*0464*/ 	.word	0x0000ca50
        /*0468*/ 	.short	0x010a
        /*046a*/ 	.byte	0x3f
	.zero		1


	//   ....[55]....
        /*046c*/ 	.word	0x00007770
        /*0470*/ 	.word	0x00000005
        /*0474*/ 	.word	0x0000ca00
        /*0478*/ 	.short	0x010a
        /*047a*/ 	.byte	0x3f
	.zero		1


	//   ....[56]....
        /*047c*/ 	.word	0x000077d0
        /*0480*/ 	.word	0x00000000
        /*0484*/ 	.word	0xfffffff8
        /*0488*/ 	.short	0x010a
        /*048a*/ 	.byte	0x3f
	.zero		1


	//   ....[57]....
        /*048c*/ 	.word	0x00007830
        /*0490*/ 	.word	0x00000007
        /*0494*/ 	.word	0x0000ca00
        /*0498*/ 	.short	0x010a
        /*049a*/ 	.byte	0x3f
	.zero		1


	//   ....[58]....
        /*049c*/ 	.word	0x00007890
        /*04a0*/ 	.word	0x00000005
        /*04a4*/ 	.word	0x0000ca00
        /*04a8*/ 	.short	0x010a
        /*04aa*/ 	.byte	0x3f
	.zero		1


	//   ....[59]....
        /*04ac*/ 	.word	0x000078f0
        /*04b0*/ 	.word	0x00000009
        /*04b4*/ 	.word	0x0000ca00
        /*04b8*/ 	.short	0x010a
        /*04ba*/ 	.byte	0x3f
	.zero		1


	//   ....[60]....
        /*04bc*/ 	.word	0x00007950
        /*04c0*/ 	.word	0x00000003
        /*04c4*/ 	.word	0x00000008
        /*04c8*/ 	.short	0x010a
        /*04ca*/ 	.byte	0x3f
	.zero		1


	//   ....[61]....
        /*04cc*/ 	.word	0x00007a20
        /*04d0*/ 	.word	0x00000007
        /*04d4*/ 	.word	0x0000ca60
        /*04d8*/ 	.short	0x010a
        /*04da*/ 	.byte	0x3f
	.zero		1


	//   ....[62]....
        /*04dc*/ 	.word	0x00007a70
        /*04e0*/ 	.word	0x00000007
        /*04e4*/ 	.word	0x0000cab0
        /*04e8*/ 	.short	0x010a
        /*04ea*/ 	.byte	0x3f
	.zero		1


	//   ....[63]....
        /*04ec*/ 	.word	0x00007ac0
        /*04f0*/ 	.word	0x00000004
        /*04f4*/ 	.word	0x0000ca60
        /*04f8*/ 	.short	0x010a
        /*04fa*/ 	.byte	0x3f
	.zero		1


	//   ....[64]....
        /*04fc*/ 	.word	0x00007b90
        /*0500*/ 	.word	0x00000008
        /*0504*/ 	.word	0x0000ca28
        /*0508*/ 	.short	0x010a
        /*050a*/ 	.byte	0x3f
	.zero		1


	//   ....[65]....
        /*050c*/ 	.word	0x00007be0
        /*0510*/ 	.word	0x00000004
        /*0514*/ 	.word	0x0000cab0
        /*0518*/ 	.short	0x010a
        /*051a*/ 	.byte	0x3f
	.zero		1


	//   ....[66]....
        /*051c*/ 	.word	0x00007c30
        /*0520*/ 	.word	0x00000007
        /*0524*/ 	.word	0x0000ca28
        /*0528*/ 	.short	0x010a
        /*052a*/ 	.byte	0x3f
	.zero		1


	//   ....[67]....
        /*052c*/ 	.word	0x00007c80
        /*0530*/ 	.word	0x00000007
        /*0534*/ 	.word	0x0000ca28
        /*0538*/ 	.short	0x010a
        /*053a*/ 	.byte	0x3f
	.zero		1


	//   ....[68]....
        /*053c*/ 	.word	0x00007cd0
        /*0540*/ 	.word	0x00000007
        /*0544*/ 	.word	0x0000ca28
        /*0548*/ 	.short	0x010a
        /*054a*/ 	.byte	0x3f
	.zero		1


	//----- nvinfo : EIATTR_NUM_MBARRIERS
	.align		4
.L_38:
        /*054c*/ 	.byte	0x03, 0x38
        /*054e*/ 	.short	0x001d


	//----- nvinfo : EIATTR_EXIT_INSTR_OFFSETS
	.align		4
        /*0550*/ 	.byte	0x04, 0x1c
        /*0552*/ 	.short	(.L_40 - .L_39)


	//   ....[0]....
.L_39:
        /*0554*/ 	.word	0x00000b00


	//   ....[1]....
        /*0558*/ 	.word	0x00000b70


	//   ....[2]....
        /*055c*/ 	.word	0x00005b40


	//   ....[3]....
        /*0560*/ 	.word	0x00005ba0


	//   ....[4]....
        /*0564*/ 	.word	0x00005bd0


	//   ....[5]....
        /*0568*/ 	.word	0x000065b0


	//   ....[6]....
        /*056c*/ 	.word	0x000065e0


	//   ....[7]....
        /*0570*/ 	.word	0x000076f0


	//----- nvinfo : EIATTR_MAX_THREADS
	.align		4
.L_40:
        /*0574*/ 	.byte	0x04, 0x05
        /*0576*/ 	.short	(.L_42 - .L_41)
.L_41:
        /*0578*/ 	.word	0x00000180
        /*057c*/ 	.word	0x00000001
        /*0580*/ 	.word	0x00000001


	//----- nvinfo : EIATTR_CRS_STACK_SIZE
	.align		4
.L_42:
        /*0584*/ 	.byte	0x04, 0x1e
        /*0586*/ 	.short	(.L_44 - .L_43)
.L_43:
        /*0588*/ 	.word	0x00000000


	//----- nvinfo : EIATTR_CBANK_PARAM_SIZE
	.align		4
.L_44:
        /*058c*/ 	.byte	0x03, 0x19
        /*058e*/ 	.short	0x0870


	//----- nvinfo : EIATTR_PARAM_CBANK
	.align		4
        /*0590*/ 	.byte	0x04, 0x0a
        /*0592*/ 	.short	(.L_46 - .L_45)
	.align		4
.L_45:
        /*0594*/ 	.word	index@(.nv.constant0._ZN7cutlass13device_kernelINS_4fmha6kernel28FmhaKernelTmaWarpSpecializedINS1_10collective30FmhaMainloopTmaWarpSpecializedINS_10bfloat16_tEffN4cute5tupleIJNS7_1CILi128EEENS9_ILi64EEENS9_ILi48EEEEEENS8_IJiNS9_ILi1EEENS8_IJiiEEEEEESG_SG_NS4_13DefaultFusionEJNS2_6OptionILNS2_3TagE0ENS9_ILb1EEEEENSI_ILSJ_2ESK_EEEEENS4_15FmhaFwdEpilogueIS6_fNS8_IJSB_SC_SB_EEEEENS2_23PersistentTileSchedulerEJSL_SM_EEEEEvNT_6ParamsE)
        /*0598*/ 	.short	0x0210
        /*059a*/ 	.short	0x0870


	//----- nvinfo : EIATTR_SW_WAR
	.align		4
.L_46:
        /*059c*/ 	.byte	0x04, 0x36
        /*059e*/ 	.short	(.L_48 - .L_47)
.L_47:
        /*05a0*/ 	.word	0x00000008
.L_48:


//--------------------- .nv.callgraph             --------------------------
	.section	.nv.callgraph,"",@"SHT_CUDA_CALLGRAPH"
	.align	4
	.sectionentsize	8
	.align		4
        /*0000*/ 	.word	0x00000000
	.align		4
        /*0004*/ 	.word	0xffffffff
	.align		4
        /*0008*/ 	.word	index@(_ZN7cutlass13device_kernelINS_4fmha6kernel28FmhaKernelTmaWarpSpecializedINS1_10collective30FmhaMainloopTmaWarpSpecializedINS_10bfloat16_tEffN4cute5tupleIJNS7_1CILi128EEENS9_ILi64EEENS9_ILi48EEEEEENS8_IJiNS9_ILi1EEENS8_IJiiEEEEEESG_SG_NS4_13DefaultFusionEJNS2_6OptionILNS2_3TagE0ENS9_ILb1EEEEENSI_ILSJ_2ESK_EEEEENS4_15FmhaFwdEpilogueIS6_fNS8_IJSB_SC_SB_EEEEENS2_23PersistentTileSchedulerEJSL_SM_EEEEEvNT_6ParamsE)
	.align		4
        /*000c*/ 	.word	index@(__assertfail)
	.align		4
        /*0010*/ 	.word	0x00000000
	.align		4
        /*0014*/ 	.word	0xfffffffe
	.align		4
        /*0018*/ 	.word	0x00000000
	.align		4
        /*001c*/ 	.word	0xfffffffd
	.align		4
        /*0020*/ 	.word	0x00000000
	.align		4
        /*0024*/ 	.word	0xfffffffc


//--------------------- .nv.constant4             --------------------------
	.section	.nv.constant4,"a",@progbits
	.align	8
	.align		8
.nv.constant4:
        /*0000*/ 	.dword	__assertfail
	.align		8
        /*0008*/ 	.dword	__unnamed_1
	.align		8
        /*0010*/ 	.dword	__unnamed_2
	.align		8
        /*0018*/ 	.dword	_ZN39_INTERNAL_55816132_4_k_cu_71b14173_31014cuda3std3__45__cpo5beginE
	.align		8
        /*0020*/ 	.dword	_ZN39_INTERNAL_55816132_4_k_cu_71b14173_31014cuda3std3__45__cpo3endE
	.align		8
        /*0028*/ 	.dword	_ZN39_INTERNAL_55816132_4_k_cu_71b14173_31014cuda3std3__45__cpo6cbeginE
	.align		8
        /*0030*/ 	.dword	_ZN39_INTERNAL_55816132_4_k_cu_71b14173_31014cuda3std3__45__cpo4cendE
	.align		8
        /*0038*/ 	.dword	_ZN39_INTERNAL_55816132_4_k_cu_71b14173_31014cuda3std3__441_GLOBAL__N__55816132_4_k_cu_71b14173_31016ignoreE
	.align		8
        /*0040*/ 	.dword	_ZN39_INTERNAL_55816132_4_k_cu_71b14173_31014cuda3std3__419piecewise_constructE
	.align		8
        /*0048*/ 	.dword	_ZN39_INTERNAL_55816132_4_k_cu_71b14173_31014cuda3std3__48in_placeE
	.align		8
        /*0050*/ 	.dword	_ZN39_INTERNAL_55816132_4_k_cu_71b14173_31014cuda3std6ranges3__45__cpo4swapE
	.align		8
        /*0058*/ 	.dword	_ZN39_INTERNAL_55816132_4_k_cu_71b14173_31014cuda3std6ranges3__45__cpo9iter_moveE
	.align		8
        /*0060*/ 	.dword	_ZN39_INTERNAL_55816132_4_k_cu_71b14173_31014cute7productE
	.align		8
        /*0068*/ 	.dword	_ZN39_INTERNAL_55816132_4_k_cu_71b14173_31014cute1_E
	.align		8
        /*0070*/ 	.dword	$str$24
	.align		8
        /*0078*/ 	.dword	$str$25


//--------------------- .text._ZN7cutlass13device_kernelINS_4fmha6kernel28FmhaKernelTmaWarpSpecializedINS1_10collective30FmhaMainloopTmaWarpSpecializedINS_10bfloat16_tEffN4cute5tupleIJNS7_1CILi128EEENS9_ILi64EEENS9_ILi48EEEEEENS8_IJiNS9_ILi1EEENS8_IJiiEEEEEESG_SG_NS4_13DefaultFusionEJNS2_6OptionILNS2_3TagE0ENS9_ILb1EEEEENSI_ILSJ_2ESK_EEEEENS4_15FmhaFwdEpilogueIS6_fNS8_IJSB_SC_SB_EEEEENS2_23PersistentTileSchedulerEJSL_SM_EEEEEvNT_6ParamsE --------------------------
	.section	.text._ZN7cutlass13device_kernelINS_4fmha6kernel28FmhaKernelTmaWarpSpecializedINS1_10collective30FmhaMainloopTmaWarpSpecializedINS_10bfloat16_tEffN4cute5tupleIJNS7_1CILi128EEENS9_ILi64EEENS9_ILi48EEEEEENS8_IJiNS9_ILi1EEENS8_IJiiEEEEEESG_SG_NS4_13DefaultFusionEJNS2_6OptionILNS2_3TagE0ENS9_ILb1EEEEENSI_ILSJ_2ESK_EEEEENS4_15FmhaFwdEpilogueIS6_fNS8_IJSB_SC_SB_EEEEENS2_23PersistentTileSchedulerEJSL_SM_EEEEEvNT_6ParamsE,"ax",@progbits
	.align	128
.text._ZN7cutlass13device_kernelINS_4fmha6kernel28FmhaKernelTmaWarpSpecializedINS1_10collective30FmhaMainloopTmaWarpSpecializedINS_10bfloat16_tEffN4cute5tupleIJNS7_1CILi128EEENS9_ILi64EEENS9_ILi48EEEEEENS8_IJiNS9_ILi1EEENS8_IJiiEEEEEESG_SG_NS4_13DefaultFusionEJNS2_6OptionILNS2_3TagE0ENS9_ILb1EEEEENSI_ILSJ_2ESK_EEEEENS4_15FmhaFwdEpilogueIS6_fNS8_IJSB_SC_SB_EEEEENS2_23PersistentTileSchedulerEJSL_SM_EEEEEvNT_6ParamsE:
        .type           _ZN7cutlass13device_kernelINS_4fmha6kernel28FmhaKernelTmaWarpSpecializedINS1_10collective30FmhaMainloopTmaWarpSpecializedINS_10bfloat16_tEffN4cute5tupleIJNS7_1CILi128EEENS9_ILi64EEENS9_ILi48EEEEEENS8_IJiNS9_ILi1EEENS8_IJiiEEEEEESG_SG_NS4_13DefaultFusionEJNS2_6OptionILNS2_3TagE0ENS9_ILb1EEEEENSI_ILSJ_2ESK_EEEEENS4_15FmhaFwdEpilogueIS6_fNS8_IJSB_SC_SB_EEEEENS2_23PersistentTileSchedulerEJSL_SM_EEEEEvNT_6ParamsE,@function
        .size           _ZN7cutlass13device_kernelINS_4fmha6kernel28FmhaKernelTmaWarpSpecializedINS1_10collective30FmhaMainloopTmaWarpSpecializedINS_10bfloat16_tEffN4cute5tupleIJNS7_1CILi128EEENS9_ILi64EEENS9_ILi48EEEEEENS8_IJiNS9_ILi1EEENS8_IJiiEEEEEESG_SG_NS4_13DefaultFusionEJNS2_6OptionILNS2_3TagE0ENS9_ILb1EEEEENSI_ILSJ_2ESK_EEEEENS4_15FmhaFwdEpilogueIS6_fNS8_IJSB_SC_SB_EEEEENS2_23PersistentTileSchedulerEJSL_SM_EEEEEvNT_6ParamsE,(.L_x_134 - _ZN7cutlass13device_kernelINS_4fmha6kernel28FmhaKernelTmaWarpSpecializedINS1_10collective30FmhaMainloopTmaWarpSpecializedINS_10bfloat16_tEffN4cute5tupleIJNS7_1CILi128EEENS9_ILi64EEENS9_ILi48EEEEEENS8_IJiNS9_ILi1EEENS8_IJiiEEEEEESG_SG_NS4_13DefaultFusionEJNS2_6OptionILNS2_3TagE0ENS9_ILb1EEEEENSI_ILSJ_2ESK_EEEEENS4_15FmhaFwdEpilogueIS6_fNS8_IJSB_SC_SB_EEEEENS2_23PersistentTileSchedulerEJSL_SM_EEEEEvNT_6ParamsE)
        .other          _ZN7cutlass13device_kernelINS_4fmha6kernel28FmhaKernelTmaWarpSpecializedINS1_10collective30FmhaMainloopTmaWarpSpecializedINS_10bfloat16_tEffN4cute5tupleIJNS7_1CILi128EEENS9_ILi64EEENS9_ILi48EEEEEENS8_IJiNS9_ILi1EEENS8_IJiiEEEEEESG_SG_NS4_13DefaultFusionEJNS2_6OptionILNS2_3TagE0ENS9_ILb1EEEEENSI_ILSJ_2ESK_EEEEENS4_15FmhaFwdEpilogueIS6_fNS8_IJSB_SC_SB_EEEEENS2_23PersistentTileSchedulerEJSL_SM_EEEEEvNT_6ParamsE,@"STO_CUDA_ENTRY STV_DEFAULT"
_ZN7cutlass13device_kernelINS_4fmha6kernel28FmhaKernelTmaWarpSpecializedINS1_10collective30FmhaMainloopTmaWarpSpecializedINS_10bfloat16_tEffN4cute5tupleIJNS7_1CILi128EEENS9_ILi64EEENS9_ILi48EEEEEENS8_IJiNS9_ILi1EEENS8_IJiiEEEEEESG_SG_NS4_13DefaultFusionEJNS2_6OptionILNS2_3TagE0ENS9_ILb1EEEEENSI_ILSJ_2ESK_EEEEENS4_15FmhaFwdEpilogueIS6_fNS8_IJSB_SC_SB_EEEEENS2_23PersistentTileSchedulerEJSL_SM_EEEEEvNT_6ParamsE:
[----:B------:R-:W1:Y:S01]  /*0000*/  LDC R1, c[0x0][0x28] ;  /* 0x00000a00ff017b82 */ /* 0x000e620000000800 */
[----:B------:R-:W2:Y:S07]  /*0010*/  S2R R2, SR_TID.X ;  /* 0x0000000000027919 */ /* 0x000eae0000002100 */
[----:B------:R-:W3:Y:S01]  /*0020*/  S2UR UR6, SR_CTAID.X ;  /* 0x00000000000679c3 */ /* 0x000ee20000002500 */
[----:B------:R-:W-:Y:S01]  /*0030*/  ELECT P1, URZ, PT ;  /* 0x00000000003f782f */ /* 0x000fe20003820000 */
[----:B------:R-:W-:Y:S01]  /*0040*/  BSSY B0, `(.L_x_0) ;  /* 0x0000018000007945 */ /* 0x000fe20003800000 */
[----:B---3--:R-:W-:Y:S01]  /*0050*/  IMAD.U32 R17, RZ, RZ, UR6 ;  /* 0x00000006ff117e24 */ /* 0x008fe2000f8e00ff */
[----:B--2---:R-:W-:-:S05]  /*0060*/  SHF.R.U32.HI R0, RZ, 0x5, R2 ;  /* 0x00000005ff007819 */ /* 0x004fca0000011602 */
[----:B------:R-:W2:Y:S02]  /*0070*/  SHFL.IDX PT, R3, R0, RZ, 0x1f ;  /* 0x00001fff00037589 */ /* 0x000ea400000e0000 */
[----:B--2---:R-:W-:Y:S02]  /*0080*/  R2UR UR4, R3 ;  /* 0x00000000030472ca */ /* 0x004fe400000e0000 */
[----:B------:R-:W-:-:S06]  /*0090*/  SHF.R.U32.HI R3, RZ, 0x7, R2 ;  /* 0x00000007ff037819 */ /* 0x000fcc0000011602 */
[----:B------:R-:W2:Y:S05]  /*00a0*/  SHFL.IDX PT, R3, R3, RZ, 0x1f ;  /* 0x00001fff03037589 */ /* 0x000eaa00000e0000 */
[----:B------:R-:W-:Y:S02]  /*00b0*/  USHF.R.S32.HI UR5, URZ, 0x1f, UR4 ;  /* 0x0000001f3f057899 */ /* 0x000fe40008011404 */
[----:B------:R-:W-:Y:S02]  /*00c0*/  ISETP.EQ.AND P2, PT, RZ, UR4, P1 ;  /* 0x00000004ff007c0c */ /* 0x000fe40008f42270 */
[----:B------:R-:W-:-:S04]  /*00d0*/  ULEA.HI UR5, UR5, UR4, URZ, 0x2 ;  /* 0x0000000405057291 */ /* 0x000fc8000f8f103f */
[----:B------:R-:W-:-:S04]  /*00e0*/  ULOP3.LUT UR5, UR5, 0xfffffffc, URZ, 0xc0, !UPT ;  /* 0xfffffffc05057892 */ /* 0x000fc8000f8ec03f */
[----:B------:R-:W-:-:S03]  /*00f0*/  UIADD3 UR5, UR4, -UR5, URZ ;  /* 0x8000000504057290 */ /* 0x000fc6000fffe03f */
[----:B-1----:R-:W-:Y:S09]  /*0100*/  @!P2 BRA `(.L_x_1) ;  /* 0x00000000002ca947 */ /* 0x002ff20003800000 */
[----:B------:R-:W-:Y:S02]  /*0110*/  ULDC.64 UR6, c[0x0][0x198] ;  /* 0x0000660000067ab9 */ /* 0x000fe40000000a00 */
[----:B------:R-:W-:Y:S02]  /*0120*/  UIADD3 UR8, UP0, UR6, 0xf0, URZ ;  /* 0x000000f006087890 */ /* 0x000fe4000ff1e03f */
[----:B------:R-:W-:Y:S02]  /*0130*/  UIADD3 UR10, UP1, UR6, 0x1f0, URZ ;  /* 0x000001f0060a7890 */ /* 0x000fe4000ff3e03f */
[----:B------:R-:W-:Y:S02]  /*0140*/  UIADD3 UR6, UP2, UR6, 0x2f0, URZ ;  /* 0x000002f006067890 */ /* 0x000fe4000ff5e03f */
[----:B------:R-:W-:Y:S02]  /*0150*/  UIADD3.X UR9, URZ, UR7, URZ, UP0, !UPT ;  /* 0x000000073f097290 */ /* 0x000fe400087fe43f */
[----:B------:R-:W-:-:S02]  /*0160*/  UIADD3.X UR11, URZ, UR7, URZ, UP1, !UPT ;  /* 0x000000073f0b7290 */ /* 0x000fc40008ffe43f */
[----:B------:R-:W-:-:S05]  /*0170*/  UIADD3.X UR7, URZ, UR7, URZ, UP2, !UPT ;  /* 0x000000073f077290 */ /* 0x000fca00097fe43f */
[----:B------:R1:W-:Y:S02]  /*0180*/  UTMACCTL.PF [UR8] ;  /* 0x00000000080079b9 */ /* 0x0003e40008040000 */
[----:B------:R1:W-:Y:S02]  /*0190*/  UTMACCTL.PF [UR10] ;  /* 0x000000000a0079b9 */ /* 0x0003e40008040000 */
[----:B------:R1:W-:Y:S02]  /*01a0*/  UTMACCTL.PF [UR6] ;  /* 0x00000000060079b9 */ /* 0x0003e40008040000 */
[----:B-1----:R-:W-:Y:S01]  /*01b0*/  NOP ;  /* 0x0000000000007918 */ /* 0x002fe20000000000 */
.L_x_1:
[----:B------:R-:W-:Y:S05]  /*01c0*/  BSYNC B0 ;  /* 0x0000000000007941 */ /* 0x000fea0003800000 */
.L_x_0:
[----:B------:R-:W1:Y:S01]  /*01d0*/  SHFL.IDX PT, R4, R0, RZ, 0x1f ;  /* 0x00001fff00047589 */ /* 0x000e6200000e0000 */
[----:B--2---:R-:W-:Y:S01]  /*01e0*/  R2UR UR51, R3 ;  /* 0x00000000033372ca */ /* 0x004fe200000e0000 */
[----:B------:R-:W-:Y:S02]  /*01f0*/  UISETP.NE.AND UP0, UPT, UR5, 0x1, UPT ;  /* 0x000000010500788c */ /* 0x000fe4000bf05270 */
[----:B------:R-:W-:-:S10]  /*0200*/  UISETP.NE.AND UP1, UPT, UR5, 0x2, UPT ;  /* 0x000000020500788c */ /* 0x000fd4000bf25270 */
[----:B------:R-:W-:Y:S02]  /*0210*/  UIADD3 UR10, UR51, -0x1, URZ ;  /* 0xffffffff330a7890 */ /* 0x000fe4000fffe03f */
[----:B------:R-:W-:Y:S02]  /*0220*/  UISETP.EQ.AND UP2, UPT, UR51, URZ, !UP0 ;  /* 0x0000003f3300728c */ /* 0x000fe4000c742270 */
[----:B------:R-:W-:Y:S02]  /*0230*/  UISETP.EQ.AND UP3, UPT, UR51, URZ, !UP1 ;  /* 0x0000003f3300728c */ /* 0x000fe4000cf62270 */
[----:B------:R-:W-:Y:S02]  /*0240*/  UISETP.GE.U32.AND UP4, UPT, UR10, 0x4, UPT ;  /* 0x000000040a00788c */ /* 0x000fe4000bf86070 */
[----:B------:R-:W-:Y:S01]  /*0250*/  USEL UR38, URZ, 0x1, !UP2 ;  /* 0x000000013f267887 */ /* 0x000fe2000d000000 */
[----:B-1----:R-:W-:Y:S01]  /*0260*/  ISETP.NE.AND P0, PT, R4, RZ, PT ;  /* 0x000000ff0400720c */ /* 0x002fe20003f05270 */
[----:B------:R-:W-:Y:S01]  /*0270*/  USEL UR39, URZ, 0x1, !UP3 ;  /* 0x000000013f277887 */ /* 0x000fe2000d800000 */
[----:B------:R-:W-:Y:S01]  /*0280*/  IMAD.U32 R4, RZ, RZ, UR5 ;  /* 0x00000005ff047e24 */ /* 0x000fe2000f8e00ff */
[----:B------:R-:W-:-:S02]  /*0290*/  USEL UR38, UR38, 0x2, UP4 ;  /* 0x0000000226267887 */ /* 0x000fc4000a000000 */
[----:B------:R-:W-:-:S08]  /*02a0*/  USEL UR39, UR39, 0x2, UP4 ;  /* 0x0000000227277887 */ /* 0x000fd0000a000000 */
[----:B------:R-:W-:Y:S05]  /*02b0*/  @P0 BRA `(.L_x_2) ;  /* 0x0000000000480947 */ /* 0x000fea0003800000 */
[----:B------:R-:W1:Y:S01]  /*02c0*/  S2UR UR8, SR_CgaCtaId ;  /* 0x00000000000879c3 */ /* 0x000e620000008800 */
[----:B------:R-:W-:Y:S01]  /*02d0*/  UMOV UR4, 0x400 ;  /* 0x0000040000047882 */ /* 0x000fe20000000000 */
[----:B------:R-:W-:Y:S01]  /*02e0*/  UMOV UR5, 0x1 ;  /* 0x0000000100057882 */ /* 0x000fe20000000000 */
[----:B------:R-:W-:Y:S01]  /*02f0*/  UMOV UR6, 0x80 ;  /* 0x0000008000067882 */ /* 0x000fe20000000000 */
[----:B------:R-:W-:Y:S01]  /*0300*/  ELECT P0, URZ, PT ;  /* 0x00000000003f782f */ /* 0x000fe20003800000 */
[----:B------:R-:W-:-:S04]  /*0310*/  UIADD3 UR6, -UR6, 0x100000, URZ ;  /* 0x0010000006067890 */ /* 0x000fc8000fffe13f */
[----:B------:R-:W-:Y:S02]  /*0320*/  USHF.L.U32 UR7, UR6, 0xb, URZ ;  /* 0x0000000b06077899 */ /* 0x000fe4000800063f */
[----:B------:R-:W-:Y:S02]  /*0330*/  USHF.L.U32 UR6, UR6, 0x1, URZ ;  /* 0x0000000106067899 */ /* 0x000fe4000800063f */
[----:B-1----:R-:W-:Y:S02]  /*0340*/  ULEA UR8, UR8, UR4, 0x18 ;  /* 0x0000000408087291 */ /* 0x002fe4000f8ec03f */
[----:B------:R-:W-:-:S04]  /*0350*/  UIADD3 UR4, -UR5, 0x100000, URZ ;  /* 0x0010000005047890 */ /* 0x000fc8000fffe13f */
[----:B------:R-:W-:Y:S02]  /*0360*/  USHF.L.U32 UR5, UR4, 0xb, URZ ;  /* 0x0000000b04057899 */ /* 0x000fe4000800063f */
[----:B------:R-:W-:Y:S01]  /*0370*/  USHF.L.U32 UR4, UR4, 0x1, URZ ;  /* 0x0000000104047899 */ /* 0x000fe2000800063f */
[----:B------:R-:W1:Y:S11]  /*0380*/  FENCE.VIEW.ASYNC.S ;  /* 0x00000000000073c6 */ /* 0x000e760000000000 */
[----:B-1----:R1:W2:Y:S01]  /*0390*/  SYNCS.EXCH.64 URZ, [UR8+0xca50], UR4 ;  /* 0x00ca5004083f75b2 */ /* 0x0022a20008000100 */
[----:B------:R1:W3:Y:S01]  /*03a0*/  SYNCS.EXCH.64 URZ, [UR8+0xca60], UR6 ;  /* 0x00ca6006083f75b2 */ /* 0x0002e20008000100 */
[----:B------:R1:W4:Y:S01]  /*03b0*/  SYNCS.EXCH.64 URZ, [UR8+0xca58], UR4 ;  /* 0x00ca5804083f75b2 */ /* 0x0003220008000100 */
[----:B------:R1:W1:Y:S01]  /*03c0*/  SYNCS.EXCH.64 URZ, [UR8+0xca68], UR6 ;  /* 0x00ca6806083f75b2 */ /* 0x0002620008000100 */
[----:B------:R-:W-:Y:S01]  /*03d0*/  NOP ;  /* 0x0000000000007918 */ /* 0x000fe20000000000 */
.L_x_2:
[----:B------:R-:W5:Y:S01]  /*03e0*/  SHFL.IDX PT, R3, R0, RZ, 0x1f ;  /* 0x00001fff00037589 */ /* 0x000f6200000e0000 */
[----:B------:R-:W-:Y:S01]  /*03f0*/  NOP ;  /* 0x0000000000007918 */ /* 0x000fe20000000000 */
[----:B-----5:R-:W-:-:S13]  /*0400*/  ISETP.NE.AND P0, PT, R3, RZ, PT ;  /* 0x000000ff0300720c */ /* 0x020fda0003f05270 */
[----:B------:R-:W-:Y:S05]  /*0410*/  @P0 BRA `(.L_x_3) ;  /* 0x0000000000600947 */ /* 0x000fea0003800000 */
[----:B-1----:R-:W1:Y:S01]  /*0420*/  S2UR UR5, SR_CgaCtaId ;  /* 0x00000000000579c3 */ /* 0x002e620000008800 */
[----:B------:R-:W-:Y:S01]  /*0430*/  UMOV UR4, 0x400 ;  /* 0x0000040000047882 */ /* 0x000fe20000000000 */
[----:B------:R-:W-:Y:S01]  /*0440*/  UMOV UR6, 0x1 ;  /* 0x0000000100067882 */ /* 0x000fe20000000000 */
[----:B------:R-:W-:Y:S01]  /*0450*/  UMOV UR9, 0x100 ;  /* 0x0000010000097882 */ /* 0x000fe20000000000 */
[----:B------:R-:W-:-:S04]  /*0460*/  UIADD3 UR6, -UR6, 0x100000, URZ ;  /* 0x0010000006067890 */ /* 0x000fc8000fffe13f */
[----:B------:R-:W-:Y:S02]  /*0470*/  USHF.L.U32 UR7, UR6, 0xb, URZ ;  /* 0x0000000b06077899 */ /* 0x000fe4000800063f */
[----:B------:R-:W-:Y:S01]  /*0480*/  USHF.L.U32 UR6, UR6, 0x1, URZ ;  /* 0x0000000106067899 */ /* 0x000fe2000800063f */
[----:B------:R-:W-:Y:S01]  /*0490*/  ELECT P0, URZ, PT ;  /* 0x00000000003f782f */ /* 0x000fe20003800000 */
[----:B-1----:R-:W-:Y:S02]  /*04a0*/  ULEA UR8, UR5, UR4, 0x18 ;  /* 0x0000000405087291 */ /* 0x002fe4000f8ec03f */
[----:B------:R-:W-:-:S04]  /*04b0*/  UIADD3 UR4, -UR9, 0x100000, URZ ;  /* 0x0010000009047890 */ /* 0x000fc8000fffe13f */
[----:B------:R-:W-:Y:S02]  /*04c0*/  USHF.L.U32 UR5, UR4, 0xb, URZ ;  /* 0x0000000b04057899 */ /* 0x000fe4000800063f */
[----:B------:R-:W-:Y:S01]  /*04d0*/  USHF.L.U32 UR4, UR4, 0x1, URZ ;  /* 0x0000000104047899 */ /* 0x000fe2000800063f */
[----:B------:R-:W1:Y:S03]  /*04e0*/  FENCE.VIEW.ASYNC.S ;  /* 0x00000000000073c6 */ /* 0x000e660000000000 */
[----:B-1----:R1:W1:Y:S08]  /*04f0*/  SYNCS.EXCH.64 URZ, [UR8+0xca00], UR6 ;  /* 0x00ca0006083f75b2 */ /* 0x0022700008000100 */
[----:B------:R1:W1:Y:S01]  /*0500*/  SYNCS.EXCH.64 URZ, [UR8+0xca28], UR4 ;  /* 0x00ca2804083f75b2 */ /* 0x0002620008000100 */
        /* <DEDUP_REMOVED lines=8> */
[----:B------:R-:W-:Y:S01]  /*0590*/  NOP ;  /* 0x0000000000007918 */ /* 0x000fe20000000000 */
.L_x_3:
        /* <DEDUP_REMOVED lines=21> */
[----:B------:R-:W-:Y:S01]  /*06f0*/  NOP ;  /* 0x0000000000007918 */ /* 0x000fe20000000000 */
.L_x_4:
[----:B------:R-:W5:Y:S01]  /*0700*/  SHFL.IDX PT, R3, R0, RZ, 0x1f ;  /* 0x00001fff00037589 */ /* 0x000f6200000e0000 */
[----:B------:R-:W-:Y:S01]  /*0710*/  ELECT P0, URZ, PT ;  /* 0x00000000003f782f */ /* 0x000fe20003800000 */
[----:B------:R-:W-:Y:S01]  /*0720*/  NOP ;  /* 0x0000000000007918 */ /* 0x000fe20000000000 */
[----:B-1----:R-:W-:Y:S02]  /*0730*/  UMOV UR4, 0x80 ;  /* 0x0000008000047882 */ /* 0x002fe40000000000 */
[C---:B-----5:R-:W-:Y:S02]  /*0740*/  ISETP.NE.OR P0, PT, R3.reuse, RZ, !P0 ;  /* 0x000000ff0300720c */ /* 0x060fe40004705670 */
[----:B------:R-:W-:-:S11]  /*0750*/  ISETP.NE.AND P3, PT, R3, RZ, PT ;  /* 0x000000ff0300720c */ /* 0x000fd60003f65270 */
[----:B------:R-:W-:Y:S01]  /*0760*/  VOTEU.ALL UP2, P0 ;  /* 0x00000000003f7886 */ /* 0x000fe20000040000 */
[----:B------:R-:W-:Y:S01]  /*0770*/  VOTEU.ALL UP3, P0 ;  /* 0x00000000003f7886 */ /* 0x000fe20000060000 */
[----:B------:R-:W-:Y:S01]  /*0780*/  VOTEU.ALL UP4, P0 ;  /* 0x00000000003f7886 */ /* 0x000fe20000080000 */
[----:B------:R-:W-:Y:S02]  /*0790*/  VOTEU.ALL UP5, P0 ;  /* 0x00000000003f7886 */ /* 0x000fe400000a0000 */
[----:B------:R-:W1:Y:S01]  /*07a0*/  @!UP2 S2UR UR7, SR_CgaCtaId ;  /* 0x000000000007a9c3 */ /* 0x000e620000008800 */
[----:B------:R-:W-:Y:S01]  /*07b0*/  @!UP2 UMOV UR6, 0x400 ;  /* 0x000004000006a882 */ /* 0x000fe20000000000 */
[----:B------:R-:W-:-:S04]  /*07c0*/  @!UP2 UIADD3 UR4, -UR4, 0x100000, URZ ;  /* 0x001000000404a890 */ /* 0x000fc8000fffe13f */
[----:B------:R-:W-:Y:S02]  /*07d0*/  @!UP2 USHF.L.U32 UR5, UR4, 0xb, URZ ;  /* 0x0000000b0405a899 */ /* 0x000fe4000800063f */
[----:B------:R-:W-:Y:S02]  /*07e0*/  @!UP2 USHF.L.U32 UR4, UR4, 0x1, URZ ;  /* 0x000000010404a899 */ /* 0x000fe4000800063f */
[----:B-1----:R-:W-:Y:S01]  /*07f0*/  @!UP2 ULEA UR6, UR7, UR6, 0x18 ;  /* 0x000000060706a291 */ /* 0x002fe2000f8ec03f */
[----:B------:R-:W-:Y:S01]  /*0800*/  VOTEU.ALL UP2, P0 ;  /* 0x00000000003f7886 */ /* 0x000fe20000040000 */
[----:B------:R-:W1:Y:S10]  /*0810*/  FENCE.VIEW.ASYNC.S ;  /* 0x00000000000073c6 */ /* 0x000e740000000000 */
[----:B-1----:R1:W1:Y:S01]  /*0820*/  @!UP2 SYNCS.EXCH.64 URZ, [UR6+0xca90], UR4 ;  /* 0x00ca9004063fa5b2 */ /* 0x0022620008000100 */
[----:B------:R1:W1:Y:S01]  /*0830*/  @!UP3 SYNCS.EXCH.64 URZ, [UR6+0xca98], UR4 ;  /* 0x00ca9804063fb5b2 */ /* 0x0002620008000100 */
[----:B------:R1:W1:Y:S01]  /*0840*/  @!UP4 SYNCS.EXCH.64 URZ, [UR6+0xcaa0], UR4 ;  /* 0x00caa004063fc5b2 */ /* 0x0002620008000100 */
[----:B------:R1:W1:Y:S01]  /*0850*/  @!UP5 SYNCS.EXCH.64 URZ, [UR6+0xcaa8], UR4 ;  /* 0x00caa804063fd5b2 */ /* 0x0002620008000100 */
[----:B------:R-:W-:Y:S01]  /*0860*/  NOP ;  /* 0x0000000000007918 */ /* 0x000fe20000000000 */
[----:B------:R-:W-:Y:S05]  /*0870*/  @P3 BRA `(.L_x_5) ;  /* 0x0000000000503947 */ /* 0x000fea0003800000 */
[----:B-1----:R-:W1:Y:S01]  /*0880*/  S2UR UR5, SR_CgaCtaId ;  /* 0x00000000000579c3 */ /* 0x002e620000008800 */
[----:B------:R-:W-:Y:S01]  /*0890*/  UMOV UR4, 0x400 ;  /* 0x0000040000047882 */ /* 0x000fe20000000000 */
[----:B------:R-:W-:Y:S01]  /*08a0*/  UMOV UR6, 0x20 ;  /* 0x0000002000067882 */ /* 0x000fe20000000000 */
[----:B------:R-:W-:Y:S01]  /*08b0*/  UMOV UR7, 0x80 ;  /* 0x0000008000077882 */ /* 0x000fe20000000000 */
[----:B------:R-:W-:Y:S01]  /*08c0*/  ELECT P0, URZ, PT ;  /* 0x00000000003f782f */ /* 0x000fe20003800000 */
[----:B-1----:R-:W-:Y:S02]  /*08d0*/  ULEA UR8, UR5, UR4, 0x18 ;  /* 0x0000000405087291 */ /* 0x002fe4000f8ec03f */
[----:B------:R-:W-:-:S04]  /*08e0*/  UIADD3 UR4, -UR6, 0x100000, URZ ;  /* 0x0010000006047890 */ /* 0x000fc8000fffe13f */
[----:B------:R-:W-:Y:S02]  /*08f0*/  USHF.L.U32 UR5, UR4, 0xb, URZ ;  /* 0x0000000b04057899 */ /* 0x000fe4000800063f */
[----:B------:R-:W-:Y:S02]  /*0900*/  USHF.L.U32 UR4, UR4, 0x1, URZ ;  /* 0x0000000104047899 */ /* 0x000fe4000800063f */
        /* <DEDUP_REMOVED lines=10> */
[----:B------:R-:W-:Y:S01]  /*09b0*/  NOP ;  /* 0x0000000000007918 */ /* 0x000fe20000000000 */
.L_x_5:
[----:B------:R-:W-:Y:S01]  /*09c0*/  VOTEU.ANY UP2, P2 ;  /* 0x00000000003f7886 */ /* 0x000fe20001040100 */
[----:B-1----:R-:W-:Y:S01]  /*09d0*/  UMOV UR4, 0x40 ;  /* 0x0000004000047882 */ /* 0x002fe20000000000 */
[----:B------:R-:W-:Y:S01]  /*09e0*/  ISETP.NE.AND P3, PT, RZ, UR51, PT ;  /* 0x00000033ff007c0c */ /* 0x000fe2000bf65270 */
[----:B------:R-:W-:Y:S01]  /*09f0*/  NOP ;  /* 0x0000000000007918 */ /* 0x000fe20000000000 */
[----:B------:R-:W-:Y:S01]  /*0a00*/  ISETP.EQ.AND P0, PT, R4, 0x2, P1 ;  /* 0x000000020400780c */ /* 0x000fe20000f02270 */
[----:B------:R-:W1:Y:S01]  /*0a10*/  @UP2 S2UR UR7, SR_CgaCtaId ;  /* 0x00000000000729c3 */ /* 0x000e620000008800 */
[----:B------:R-:W-:Y:S01]  /*0a20*/  @UP2 UMOV UR6, 0x400 ;  /* 0x0000040000062882 */ /* 0x000fe20000000000 */
[----:B------:R-:W-:-:S04]  /*0a30*/  @UP2 UIADD3 UR4, -UR4, 0x100000, URZ ;  /* 0x0010000004042890 */ /* 0x000fc8000fffe13f */
[----:B------:R-:W-:Y:S02]  /*0a40*/  @UP2 USHF.L.U32 UR5, UR4, 0xb, URZ ;  /* 0x0000000b04052899 */ /* 0x000fe4000800063f */
[----:B------:R-:W-:Y:S02]  /*0a50*/  @UP2 USHF.L.U32 UR4, UR4, 0x1, URZ ;  /* 0x0000000104042899 */ /* 0x000fe4000800063f */
[----:B-1----:R-:W-:Y:S01]  /*0a60*/  @UP2 ULEA UR6, UR7, UR6, 0x18 ;  /* 0x0000000607062291 */ /* 0x002fe2000f8ec03f */
[----:B------:R-:W-:Y:S01]  /*0a70*/  VOTEU.ANY UP2, P2 ;  /* 0x00000000003f7886 */ /* 0x000fe20001040100 */
[----:B------:R-:W-:Y:S01]  /*0a80*/  ISETP.EQ.AND P2, PT, R4, 0x1, P1 ;  /* 0x000000010400780c */ /* 0x000fe20000f42270 */
[----:B------:R-:W1:Y:S09]  /*0a90*/  FENCE.VIEW.ASYNC.S ;  /* 0x00000000000073c6 */ /* 0x000e720000000000 */
[----:B-1----:R1:W2:Y:S01]  /*0aa0*/  @UP2 SYNCS.EXCH.64 URZ, [UR6+0xcab0], UR4 ;  /* 0x00cab004063f25b2 */ /* 0x0022a20008000100 */
[----:B------:R-:W-:Y:S01]  /*0ab0*/  NOP ;  /* 0x0000000000007918 */ /* 0x000fe20000000000 */
[----:B--234-:R-:W-:Y:S06]  /*0ac0*/  BAR.SYNC.DEFER_BLOCKING 0x0 ;  /* 0x0000000000007b1d */ /* 0x01cfec0000010000 */
[----:B------:R-:W-:Y:S05]  /*0ad0*/  @!P3 BRA `(.L_x_6) ;  /* 0x00000050001cb947 */ /* 0x000fea0003800000 */
[----:B------:R-:W-:-:S06]  /*0ae0*/  UISETP.GT.U32.AND UP0, UPT, UR10, 0x3, UPT ;  /* 0x000000030a00788c */ /* 0x000fcc000bf04070 */
[----:B------:R-:W-:-:S13]  /*0af0*/  PLOP3.LUT P0, PT, PT, PT, UP0, 0x80, 0x0 ;  /* 0x000000000000781c */ /* 0x000fda0003f0f008 */
[----:B-1----:R-:W-:Y:S05]  /*0b00*/  @P0 EXIT ;  /* 0x000000000000094d */ /* 0x002fea0003800000 */
.L_x_7:
[----:B------:R-:W-:-:S08]  /*0b10*/  NOP ;  /* 0x0000000000007918 */ /* 0x000fd00000000000 */
[----:B------:R-:W1:Y:S02]  /*0b20*/  USETMAXREG.TRY_ALLOC.CTAPOOL UP0, 0xf0 ;  /* 0x000000f0000079c8 */ /* 0x000e640008000600 */
[----:B-1----:R-:W-:-:S13]  /*0b30*/  PLOP3.LUT P0, PT, PT, PT, UP0, 0x80, 0x0 ;  /* 0x000000000000781c */ /* 0x002fda0003f0f008 */
[----:B------:R-:W-:Y:S05]  /*0b40*/  @!P0 BRA `(.L_x_7) ;  /* 0xfffffffc00f08947 */ /* 0x000fea000383ffff */
[----:B------:R-:W-:Y:S02]  /*0b50*/  ULDC UR4, c[0x0][0xa00] ;  /* 0x0002800000047ab9 */ /* 0x000fe40000000800 */
[----:B------:R-:W-:-:S13]  /*0b60*/  ISETP.GE.AND P0, PT, R17, UR4, PT ;  /* 0x0000000411007c0c */ /* 0x000fda000bf06270 */
[----:B------:R-:W-:Y:S05]  /*0b70*/  @P0 EXIT ;  /* 0x000000000000094d */ /* 0x000fea0003800000 */
[----:B------:R-:W1:Y:S01]  /*0b80*/  S2UR UR4, SR_CgaCtaId ;  /* 0x00000000000479c3 */ /* 0x000e620000008800 */
[----:B------:R-:W-:Y:S01]  /*0b90*/  UMOV UR45, 0x400 ;  /* 0x00000400002d7882 */ /* 0x000fe20000000000 */
[----:B------:R-:W-:Y:S01]  /*0ba0*/  UISETP.NE.AND UP0, UPT, UR51, 0x1, UPT ;  /* 0x000000013300788c */ /* 0x000fe2000bf05270 */
[----:B------:R-:W-:Y:S01]  /*0bb0*/  IMAD.MOV.U32 R18, RZ, RZ, RZ ;  /* 0x000000ffff127224 */ /* 0x000fe200078e00ff */
[----:B------:R-:W-:Y:S01]  /*0bc0*/  ULDC.64 UR52, c[0x0][0x198] ;  /* 0x0000660000347ab9 */ /* 0x000fe20000000a00 */
[----:B------:R-:W-:Y:S01]  /*0bd0*/  UMOV UR36, URZ ;  /* 0x0000003f00247c82 */ /* 0x000fe20008000000 */
[----:B------:R-:W-:Y:S01]  /*0be0*/  UMOV UR37, URZ ;  /* 0x0000003f00257c82 */ /* 0x000fe20008000000 */
[----:B------:R-:W-:Y:S01]  /*0bf0*/  UMOV UR56, URZ ;  /* 0x0000003f00387c82 */ /* 0x000fe20008000000 */
[----:B------:R-:W-:Y:S01]  /*0c00*/  ULDC.64 UR54, c[0x0][0x208] ;  /* 0x0000820000367ab9 */ /* 0x000fe20000000a00 */
[----:B-1----:R-:W-:-:S04]  /*0c10*/  ULEA UR45, UR4, UR45, 0x18 ;  /* 0x0000002d042d7291 */ /* 0x002fc8000f8ec03f */
[----:B------:R-:W-:Y:S02]  /*0c20*/  UIADD3 UR4, UR45, 0x3000, URZ ;  /* 0x000030002d047890 */ /* 0x000fe4000fffe03f */
[----:B------:R-:W-:Y:S02]  /*0c30*/  USHF.R.U32.HI UR5, URZ, 0x4, UR45 ;  /* 0x000000043f057899 */ /* 0x000fe4000801162d */
[----:B------:R-:W-:Y:S02]  /*0c40*/  USHF.R.U32.HI UR4, URZ, 0x4, UR4 ;  /* 0x000000043f047899 */ /* 0x000fe40008011604 */
[----:B------:R-:W-:Y:S02]  /*0c50*/  ULOP3.LUT UR5, UR5, 0x3fff, URZ, 0xc0, !UPT ;  /* 0x00003fff05057892 */ /* 0x000fe4000f8ec03f */
[----:B------:R-:W-:Y:S02]  /*0c60*/  ULOP3.LUT UR46, UR4, 0x3fff, URZ, 0xc0, !UPT ;  /* 0x00003fff042e7892 */ /* 0x000fe4000f8ec03f */
[----:B------:R-:W-:-:S02]  /*0c70*/  UP2UR UR4, UPR, URZ, 0x1 ;  /* 0x000000013f047883 */ /* 0x000fc40008000000 */
[----:B------:R-:W-:Y:S02]  /*0c80*/  USEL UR4, URZ, 0x1, UP0 ;  /* 0x000000013f047887 */ /* 0x000fe40008000000 */
[----:B------:R-:W-:Y:S02]  /*0c90*/  ULOP3.LUT UR47, UR5, 0x10000, URZ, 0xfc, !UPT ;  /* 0x00010000052f7892 */ /* 0x000fe4000f8efc3f */
[----:B------:R-:W-:Y:S02]  /*0ca0*/  ULOP3.LUT UR48, UR46, 0x10000, URZ, 0xfc, !UPT ;  /* 0x000100002e307892 */ /* 0x000fe4000f8efc3f */
[----:B------:R-:W-:-:S10]  /*0cb0*/  MOV R80, UR4 ;  /* 0x0000000400507c02 */ /* 0x000fd40008000f00 */
.L_x_65:
[----:B------:R-:W-:Y:S01]  /*0cc0*/  ULDC UR8, c[0x0][0xa04] ;  /* 0x0002810000087ab9 */ /* 0x000fe20000000800 */
[----:B------:R-:W-:Y:S01]  /*0cd0*/  R2UR UR49, R17 ;  /* 0x00000000113172ca */ /* 0x000fe200000e0000 */
[----:B------:R-:W-:Y:S01]  /*0ce0*/  UISETP.NE.AND UP0, UPT, UR8, 0x1, UPT ;  /* 0x000000010800788c */ /* 0x000fe2000bf05270 */
[----:B------:R-:W-:Y:S01]  /*0cf0*/  ULDC UR4, c[0x0][0xa10] ;  /* 0x0002840000047ab9 */ /* 0x000fe20000000800 */
[----:B------:R-:W-:Y:S01]  /*0d00*/  ULDC UR44, c[0x0][0xa1c] ;  /* 0x00028700002c7ab9 */ /* 0x000fe20000000800 */
[----:B------:R-:W-:Y:S02]  /*0d10*/  UISETP.NE.AND UP1, UPT, UR4, 0x1, UPT ;  /* 0x000000010400788c */ /* 0x000fe4000bf25270 */
[----:B------:R-:W-:-:S06]  /*0d20*/  UISETP.NE.AND UP2, UPT, UR51, 0x1, UPT ;  /* 0x000000013300788c */ /* 0x000fcc000bf45270 */
[----:B------:R-:W-:Y:S01]  /*0d30*/  @UP0 ULDC.64 UR6, c[0x0][0xa08] ;  /* 0x0002820000060ab9 */ /* 0x000fe20000000a00 */
[----:B------:R-:W-:Y:S01]  /*0d40*/  PLOP3.LUT P0, PT, PT, PT, UP2, 0x80, 0x0 ;  /* 0x000000000000781c */ /* 0x000fe20003f0f028 */
[----:B------:R-:W-:-:S03]  /*0d50*/  UIMAD.WIDE.U32 UR4, UR49, UR6, URZ ;  /* 0x00000006310472a5 */ /* 0x000fc6000f8e003f */
[----:B------:R-:W-:Y:S01]  /*0d60*/  @UP1 ULDC UR6, c[0x0][0xa18] ;  /* 0x0002860000061ab9 */ /* 0x000fe20000000800 */
[----:B------:R-:W-:Y:S02]  /*0d70*/  @UP0 USHF.R.U32.HI UR49, URZ, UR7, UR5 ;  /* 0x000000073f310299 */ /* 0x000fe40008011605 */
[----:B------:R-:W-:Y:S01]  /*0d80*/  UISETP.NE.AND UP0, UPT, UR44, 0x1, UPT ;  /* 0x000000012c00788c */ /* 0x000fe2000bf05270 */
[----:B------:R-:W-:Y:S02]  /*0d90*/  @UP1 ULDC UR4, c[0x0][0xa14] ;  /* 0x0002850000041ab9 */ /* 0x000fe40000000800 */
[----:B------:R-:W-:Y:S02]  /*0da0*/  UIMAD.WIDE.U32 UR4, UR49, UR4, URZ ;  /* 0x00000004310472a5 */ /* 0x000fe4000f8e003f */
[----:B------:R-:W-:Y:S01]  /*0db0*/  IMAD R0, RZ, RZ, -UR49 ;  /* 0x80000031ff007e24 */ /* 0x000fe2000f8e02ff */
[----:B------:R-:W-:Y:S01]  /*0dc0*/  UMOV UR50, UR49 ;  /* 0x0000003100327c82 */ /* 0x000fe20008000000 */
[----:B------:R-:W-:-:S02]  /*0dd0*/  @UP1 USHF.R.U32.HI UR50, URZ, UR6, UR5 ;  /* 0x000000063f321299 */ /* 0x000fc40008011605 */
[----:B------:R-:W-:Y:S02]  /*0de0*/  IMAD R0, R0, UR8, R17 ;  /* 0x0000000800007c24 */ /* 0x000fe4000f8e0211 */
[----:B------:R-:W-:Y:S02]  /*0df0*/  @UP0 ULDC.64 UR6, c[0x0][0xa20] ;  /* 0x0002880000060ab9 */ /* 0x000fe40000000a00 */
[----:B------:R-:W-:Y:S01]  /*0e00*/  UIMAD.WIDE.U32 UR4, UR50, UR6, URZ ;  /* 0x00000006320472a5 */ /* 0x000fe2000f8e003f */
[----:B------:R-:W-:Y:S02]  /*0e10*/  R2UR UR42, R0 ;  /* 0x00000000002a72ca */ /* 0x000fe400000e0000 */
[----:B------:R-:W-:Y:S01]  /*0e20*/  UMOV UR6, UR50 ;  /* 0x0000003200067c82 */ /* 0x000fe20008000000 */
[----:B------:R-:W-:-:S04]  /*0e30*/  @UP0 USHF.R.U32.HI UR6, URZ, UR7, UR5 ;  /* 0x000000073f060299 */ /* 0x000fc80008011605 */
[----:B------:R-:W-:-:S04]  /*0e40*/  UIADD3 UR4, -UR6, URZ, URZ ;  /* 0x0000003f06047290 */ /* 0x000fc8000fffe13f */
[----:B------:R-:W-:Y:S01]  /*0e50*/  UIMAD UR44, UR44, UR4, UR50 ;  /* 0x000000042c2c72a4 */ /* 0x000fe2000f8e0232 */
[----:B-123--:R-:W-:Y:S11]  /*0e60*/  @!P0 BRA `(.L_x_8) ;  /* 0x0000000000688947 */ /* 0x00eff60003800000 */
[----:B------:R-:W-:-:S06]  /*0e70*/  UISETP.NE.AND UP0, UPT, UR51, 0x2, UPT ;  /* 0x000000023300788c */ /* 0x000fcc000bf05270 */
[----:B------:R-:W-:-:S13]  /*0e80*/  PLOP3.LUT P1, PT, PT, PT, UP0, 0x80, 0x0 ;  /* 0x000000000000781c */ /* 0x000fda0003f2f008 */
[----:B------:R-:W-:Y:S05]  /*0e90*/  @!P1 BRA `(.L_x_9) ;  /* 0x0000000000449947 */ /* 0x000fea0003800000 */
[----:B------:R-:W-:-:S06]  /*0ea0*/  UISETP.NE.AND UP0, UPT, UR51, 0x3, UPT ;  /* 0x000000033300788c */ /* 0x000fcc000bf05270 */
[----:B------:R-:W-:-:S13]  /*0eb0*/  PLOP3.LUT P1, PT, PT, PT, UP0, 0x80, 0x0 ;  /* 0x000000000000781c */ /* 0x000fda0003f2f008 */
[----:B------:R-:W-:Y:S05]  /*0ec0*/  @!P1 BRA `(.L_x_10) ;  /* 0x0000000000249947 */ /* 0x000fea0003800000 */
[----:B------:R-:W-:-:S06]  /*0ed0*/  UISETP.NE.AND UP0, UPT, UR51, 0x4, UPT ;  /* 0x000000043300788c */ /* 0x000fcc000bf05270 */
[----:B------:R-:W-:-:S13]  /*0ee0*/  PLOP3.LUT P1, PT, PT, PT, UP0, 0x80, 0x0 ;  /* 0x000000000000781c */ /* 0x000fda0003f2f008 */
[----:B------:R-:W-:Y:S05]  /*0ef0*/  @P1 BRA `(.L_x_11) ;  /* 0x0000000000541947 */ /* 0x000fea0003800000 */
[----:B------:R-:W-:Y:S02]  /*0f00*/  UIADD3 UR4, UR36, -0x1, URZ ;  /* 0xffffffff24047890 */ /* 0x000fe4000fffe03f */
[----:B------:R-:W-:Y:S02]  /*0f10*/  ULOP3.LUT UR36, UR36, 0x1, URZ, 0xc, !UPT ;  /* 0x0000000124247892 */ /* 0x000fe4000f8e0c3f */
[----:B------:R-:W-:-:S04]  /*0f20*/  ULOP3.LUT UR4, UR4, 0x2, URZ, 0xc0, !UPT ;  /* 0x0000000204047892 */ /* 0x000fc8000f8ec03f */
[----:B------:R-:W-:-:S04]  /*0f30*/  USHF.R.U32.HI UR4, URZ, 0x1, UR4 ;  /* 0x000000013f047899 */ /* 0x000fc80008011604 */
[----:B------:R-:W-:Y:S01]  /*0f40*/  ULOP3.LUT UR37, UR37, UR4, URZ, 0x3c, !UPT ;  /* 0x0000000425257292 */ /* 0x000fe2000f8e3c3f */
[----:B------:R-:W-:Y:S11]  /*0f50*/  BRA `(.L_x_11) ;  /* 0x00000000003c7947 */ /* 0x000ff60003800000 */
.L_x_10:
[----:B------:R-:W-:Y:S02]  /*0f60*/  ULOP3.LUT UP0, URZ, UR36, 0x2, URZ, 0xc0, !UPT ;  /* 0x00000002243f7892 */ /* 0x000fe4000f80c03f */
[----:B------:R-:W-:Y:S02]  /*0f70*/  ULOP3.LUT UR36, UR36, 0x1, URZ, 0xc0, !UPT ;  /* 0x0000000124247892 */ /* 0x000fe4000f8ec03f */
[----:B------:R-:W-:-:S04]  /*0f80*/  USEL UR4, URZ, 0x1, UP0 ;  /* 0x000000013f047887 */ /* 0x000fc80008000000 */
[----:B------:R-:W-:Y:S01]  /*0f90*/  ULOP3.LUT UR37, UR37, UR4, URZ, 0x3c, !UPT ;  /* 0x0000000425257292 */ /* 0x000fe2000f8e3c3f */
[----:B------:R-:W-:Y:S11]  /*0fa0*/  BRA `(.L_x_11) ;  /* 0x0000000000287947 */ /* 0x000ff60003800000 */
.L_x_9:
[----:B------:R-:W-:Y:S02]  /*0fb0*/  UIADD3 UR4, UR36, 0x1, URZ ;  /* 0x0000000124047890 */ /* 0x000fe4000fffe03f */
[----:B------:R-:W-:Y:S02]  /*0fc0*/  ULOP3.LUT UR36, UR36, 0x1, URZ, 0xc, !UPT ;  /* 0x0000000124247892 */ /* 0x000fe4000f8e0c3f */
[----:B------:R-:W-:-:S04]  /*0fd0*/  UISETP.GT.U32.AND UP0, UPT, UR4, 0x1, UPT ;  /* 0x000000010400788c */ /* 0x000fc8000bf04070 */
[----:B------:R-:W-:-:S04]  /*0fe0*/  USEL UR4, URZ, 0x1, !UP0 ;  /* 0x000000013f047887 */ /* 0x000fc8000c000000 */
[----:B------:R-:W-:Y:S01]  /*0ff0*/  ULOP3.LUT UR37, UR37, UR4, URZ, 0x3c, !UPT ;  /* 0x0000000425257292 */ /* 0x000fe2000f8e3c3f */
[----:B------:R-:W-:Y:S11]  /*1000*/  BRA `(.L_x_11) ;  /* 0x0000000000107947 */ /* 0x000ff60003800000 */
.L_x_8:
[----:B------:R-:W-:Y:S02]  /*1010*/  UISETP.GT.U32.AND UP0, UPT, UR36, 0x1, UPT ;  /* 0x000000012400788c */ /* 0x000fe4000bf04070 */
[----:B------:R-:W-:Y:S02]  /*1020*/  ULOP3.LUT UR36, UR36, 0x1, URZ, 0xc0, !UPT ;  /* 0x0000000124247892 */ /* 0x000fe4000f8ec03f */
[----:B------:R-:W-:-:S04]  /*1030*/  USEL UR4, URZ, 0x1, !UP0 ;  /* 0x000000013f047887 */ /* 0x000fc8000c000000 */
[----:B------:R-:W-:-:S12]  /*1040*/  ULOP3.LUT UR37, UR37, UR4, URZ, 0x3c, !UPT ;  /* 0x0000000425257292 */ /* 0x000fd8000f8e3c3f */
.L_x_11:
[----:B------:R-:W-:Y:S05]  /*1050*/  @!P0 BRA `(.L_x_12) ;  /* 0x00000000003c8947 */ /* 0x000fea0003800000 */
        /* <DEDUP_REMOVED lines=9> */
[----:B------:R-:W-:Y:S01]  /*10f0*/  ULEA UR42, UR42, 0x3, 0x1 ;  /* 0x000000032a2a7891 */ /* 0x000fe2000f8e083f */
[----:B------:R-:W-:Y:S11]  /*1100*/  BRA `(.L_x_15) ;  /* 0x0000000000147947 */ /* 0x000ff60003800000 */
.L_x_14:
[----:B------:R-:W-:Y:S01]  /*1110*/  ULEA UR42, UR42, 0x2, 0x1 ;  /* 0x000000022a2a7891 */ /* 0x000fe2000f8e083f */
[----:B------:R-:W-:Y:S11]  /*1120*/  BRA `(.L_x_15) ;  /* 0x00000000000c7947 */ /* 0x000ff60003800000 */
.L_x_13:
[----:B------:R-:W-:Y:S01]  /*1130*/  ULEA UR42, UR42, 0x1, 0x1 ;  /* 0x000000012a2a7891 */ /* 0x000fe2000f8e083f */
[----:B------:R-:W-:Y:S11]  /*1140*/  BRA `(.L_x_15) ;  /* 0x0000000000047947 */ /* 0x000ff60003800000 */
.L_x_12:
[----:B------:R-:W-:-:S12]  /*1150*/  USHF.L.U32 UR42, UR42, 0x1, URZ ;  /* 0x000000012a2a7899 */ /* 0x000fd8000800063f */
.L_x_15:
[----:B------:R-:W-:-:S04]  /*1160*/  ULOP3.LUT UR4, UR39, 0x1, URZ, 0xfc, !UPT ;  /* 0x0000000127047892 */ /* 0x000fc8000f8efc3f */
[----:B------:R-:W-:-:S06]  /*1170*/  UISETP.NE.AND UP0, UPT, UR4, 0x3, UPT ;  /* 0x000000030400788c */ /* 0x000fcc000bf05270 */
[----:B------:R-:W-:-:S13]  /*1180*/  PLOP3.LUT P0, PT, PT, PT, UP0, 0x80, 0x0 ;  /* 0x000000000000781c */ /* 0x000fda0003f0f008 */
[----:B------:R-:W-:Y:S05]  /*1190*/  @!P0 BRA `(.L_x_16) ;  /* 0x0000000000048947 */ /* 0x000fea0003800000 */
[----:B------:R-:W-:Y:S01]  /*11a0*/  BPT.TRAP 0x1 ;  /* 0x000000040000795c */ /* 0x000fe20000300000 */
.L_x_16:
[----:B------:R-:W-:Y:S01]  /*11b0*/  ULEA UR5, UR36, UR45, 0x3 ;  /* 0x0000002d24057291 */ /* 0x000fe2000f8e183f */
[----:B------:R-:W-:Y:S01]  /*11c0*/  IMAD.U32 R0, RZ, RZ, UR37 ;  /* 0x00000025ff007e24 */ /* 0x000fe2000f8e00ff */
[----:B------:R-:W-:-:S04]  /*11d0*/  ULOP3.LUT UR4, UR38, 0x1, URZ, 0xfc, !UPT ;  /* 0x0000000126047892 */ /* 0x000fc8000f8efc3f */
[----:B------:R-:W-:Y:S01]  /*11e0*/  SHF.L.U32 R0, R0, 0x1f, RZ ;  /* 0x0000001f00007819 */ /* 0x000fe200000006ff */
[----:B------:R-:W-:-:S03]  /*11f0*/  UISETP.NE.AND UP0, UPT, UR4, 0x3, UPT ;  /* 0x000000030400788c */ /* 0x000fc6000bf05270 */
[----:B------:R-:W1:Y:S03]  /*1200*/  SYNCS.PHASECHK.TRANS64.TRYWAIT P1, [UR5+0xca50], R0 ;  /* 0x00ca5000ff0075a7 */ /* 0x000e660008020145 */
[----:B------:R-:W-:Y:S01]  /*1210*/  PLOP3.LUT P0, PT, PT, PT, UP0, 0x80, 0x0 ;  /* 0x000000000000781c */ /* 0x000fe20003f0f008 */
[----:B-1----:R-:W-:-:S12]  /*1220*/  @!P1 BRA `(.L_x_17) ;  /* 0x0000006400349947 */ /* 0x002fd80003800000 */
.L_x_111:
[----:B------:R-:W-:Y:S05]  /*1230*/  @!P0 BRA `(.L_x_18) ;  /* 0x0000000000048947 */ /* 0x000fea0003800000 */
[----:B------:R-:W-:Y:S01]  /*1240*/  BPT.TRAP 0x1 ;  /* 0x000000040000795c */ /* 0x000fe20000300000 */
.L_x_18:
[----:B------:R-:W-:Y:S01]  /*1250*/  ULEA UR18, UR56, UR45, 0x3 ;  /* 0x0000002d38127291 */ /* 0x000fe2000f8e183f */
[----:B-1----:R-:W-:Y:S01]  /*1260*/  SHF.L.U32 R0, R18, 0x1f, RZ ;  /* 0x0000001f12007819 */ /* 0x002fe200000006ff */
[----:B------:R-:W-:Y:S01]  /*1270*/  UIADD3 UR19, UR45, 0xca90, URZ ;  /* 0x0000ca902d137890 */ /* 0x000fe2000fffe03f */
[----:B------:R-:W-:Y:S01]  /*1280*/  SHF.L.U32 R3, R80, 0x1f, RZ ;  /* 0x0000001f50037819 */ /* 0x000fe200000006ff */
[----:B------:R-:W-:Y:S02]  /*1290*/  ULEA UR4, UR51, 0xfffffff8, 0x3 ;  /* 0xfffffff833047891 */ /* 0x000fe4000f8e183f */
[----:B------:R-:W-:Y:S02]  /*12a0*/  ULEA UR16, UR51, UR19, 0x3 ;  /* 0x0000001333107291 */ /* 0x000fe4000f8e183f */
[----:B------:R-:W-:Y:S01]  /*12b0*/  ULOP3.LUT UR17, UR4, 0x8, URZ, 0xc, !UPT ;  /* 0x0000000804117892 */ /* 0x000fe2000f8e0c3f */
[----:B------:R-:W1:Y:S02]  /*12c0*/  SYNCS.PHASECHK.TRANS64.TRYWAIT P1, [UR18+0xca00], R0 ;  /* 0x00ca0000ff0075a7 */ /* 0x000e640008020152 */
[----:B-1----:R-:W-:Y:S09]  /*12d0*/  @!P1 BRA `(.L_x_19) ;  /* 0x0000006400209947 */ /* 0x002ff20003800000 */
.L_x_112:
[----:B------:R-:W2:Y:S02]  /*12e0*/  SYNCS.PHASECHK.TRANS64.TRYWAIT P1, [UR16+-0x8], R3 ;  /* 0xfffff803ff0075a7 */ /* 0x000ea40008020150 */
[----:B--2---:R-:W-:Y:S05]  /*12f0*/  @!P1 BRA `(.L_x_20) ;  /* 0x0000006400309947 */ /* 0x004fea0003800000 */
.L_x_113:
[----:B------:R-:W-:Y:S01]  /*1300*/  UIMAD UR14, UR56, 0x180, UR48 ;  /* 0x00000180380e78a4 */ /* 0x000fe2000f8e0230 */
[----:B------:R-:W-:Y:S01]  /*1310*/  WARPGROUP.ARRIVE ;  /* 0x00000000000079c5 */ /* 0x000fe20000000000 */
[----:B------:R-:W-:Y:S01]  /*1320*/  UIMAD UR12, UR36, 0x180, UR47 ;  /* 0x00000180240c78a4 */ /* 0x000fe2000f8e022f */
[----:B------:R-:W-:Y:S01]  /*1330*/  UMOV UR15, 0xc0000010 ;  /* 0xc0000010000f7882 */ /* 0x000fe20000000000 */
[----:B------:R-:W-:Y:S01]  /*1340*/  UMOV UR13, 0xc0000010 ;  /* 0xc0000010000d7882 */ /* 0x000fe20000000000 */
[----:B------:R-:W-:Y:S02]  /*1350*/  UIADD3 UR6, UR14, 0x80, URZ ;  /* 0x000000800e067890 */ /* 0x000fe4000fffe03f */
[----:B------:R-:W-:Y:S01]  /*1360*/  UIADD3 UR4, UR12, 0x80, URZ ;  /* 0x000000800c047890 */ /* 0x000fe2000fffe03f */
[----:B------:R-:W-:-:S03]  /*1370*/  UMOV UR7, 0xc0000010 ;  /* 0xc000001000077882 */ /* 0x000fc60000000000 */
[----:B------:R-:W-:Y:S01]  /*1380*/  HGMMA.64x64x16.F32.BF16 R24, gdesc[UR12], RZ, !UPT, gsb0 ;  /* 0x00e000000c1879f0 */ /* 0x000fe2000c0018ff */
[----:B------:R-:W-:Y:S01]  /*1390*/  UMOV UR5, 0xc0000010 ;  /* 0xc000001000057882 */ /* 0x000fe20000000000 */
[----:B------:R-:W-:Y:S02]  /*13a0*/  UIADD3 UR10, UR14, 0x100, URZ ;  /* 0x000001000e0a7890 */ /* 0x000fe4000fffe03f */
[----:B------:R-:W-:Y:S01]  /*13b0*/  UIADD3 UR8, UR12, 0x100, URZ ;  /* 0x000001000c087890 */ /* 0x000fe2000fffe03f */
[----:B------:R-:W-:Y:S01]  /*13c0*/  UMOV UR11, 0xc0000010 ;  /* 0xc0000010000b7882 */ /* 0x000fe20000000000 */
[----:B------:R-:W-:Y:S01]  /*13d0*/  UMOV UR9, 0xc0000010 ;  /* 0xc000001000097882 */ /* 0x000fe20000000000 */
[----:B------:R-:W-:Y:S02]  /*13e0*/  WARPGROUP.DEPBAR.LE gsb0, 0x0 ;  /* 0x00008000000079c5 */ /* 0x000fe40000010000 */
[----:B------:R-:W-:-:S06]  /*13f0*/  WARPGROUP.ARRIVE ;  /* 0x00000000000079c5 */ /* 0x000fcc0000000000 */
[----:B------:R-:W-:Y:S01]  /*1400*/  HGMMA.64x64x16.F32.BF16 R24, gdesc[UR4], R24, gsb0 ;  /* 0x00e00000041879f0 */ /* 0x000fe20008001818 */
[----:B------:R-:W-:Y:S02]  /*1410*/  ULDC UR6, c[0x0][0x604] ;  /* 0x0001810000067ab9 */ /* 0x000fe40000000800 */
[----:B------:R-:W-:Y:S02]  /*1420*/  WARPGROUP.DEPBAR.LE gsb0, 0x0 ;  /* 0x00008000000079c5 */ /* 0x000fe40000010000 */
[----:B------:R-:W-:-:S06]  /*1430*/  WARPGROUP.ARRIVE ;  /* 0x00000000000079c5 */ /* 0x000fcc0000000000 */
[----:B------:R-:W-:Y:S03]  /*1440*/  HGMMA.64x64x16.F32.BF16 R24, gdesc[UR8], R24, gsb0 ;  /* 0x00e00000081879f0 */ /* 0x000fe60008001818 */
[----:B------:R-:W-:Y:S02]  /*1450*/  WARPGROUP.DEPBAR.LE gsb0, 0x0 ;  /* 0x00008000000079c5 */ /* 0x000fe40000010000 */
[----:B-1----:R-:W-:-:S04]  /*1460*/  FMNMX R3, R24, R25, !PT ;  /* 0x0000001918037209 */ /* 0x002fc80007800000 */
[----:B------:R-:W-:-:S04]  /*1470*/  FMNMX R0, R28, R3, !PT ;  /* 0x000000031c007209 */ /* 0x000fc80007800000 */
        /* <DEDUP_REMOVED lines=11> */
[----:B------:R-:W-:Y:S02]  /*1530*/  FMNMX R0, R52, R3, !PT ;  /* 0x0000000334007209 */ /* 0x000fe40007800000 */
[----:B------:R-:W-:Y:S02]  /*1540*/  FMNMX R3, R26, R27, !PT ;  /* 0x0000001b1a037209 */ /* 0x000fe40007800000 */
[----:B------:R-:W-:-:S05]  /*1550*/  FMNMX R5, R53, R0, !PT ;  /* 0x0000000035057209 */ /* 0x000fca0007800000 */
[----:B------:R-:W1:Y:S02]  /*1560*/  SHFL.BFLY PT, R0, R5, 0x1, 0x1f ;  /* 0x0c201f0005007f89 */ /* 0x000e6400000e0000 */
[----:B-1----:R-:W-:Y:S02]  /*1570*/  FMNMX R6, R5, R0, !PT ;  /* 0x0000000005067209 */ /* 0x002fe40007800000 */
[----:B------:R-:W-:-:S03]  /*1580*/  FMNMX R0, R30, R3, !PT ;  /* 0x000000031e007209 */ /* 0x000fc60007800000 */
[----:B------:R-:W1:Y:S01]  /*1590*/  SHFL.BFLY PT, R7, R6, 0x2, 0x1f ;  /* 0x0c401f0006077f89 */ /* 0x000e6200000e0000 */
[----:B------:R-:W-:-:S04]  /*15a0*/  FMNMX R3, R31, R0, !PT ;  /* 0x000000001f037209 */ /* 0x000fc80007800000 */
[----:B------:R-:W-:-:S04]  /*15b0*/  FMNMX R0, R34, R3, !PT ;  /* 0x0000000322007209 */ /* 0x000fc80007800000 */
[----:B------:R-:W-:-:S04]  /*15c0*/  FMNMX R3, R35, R0, !PT ;  /* 0x0000000023037209 */ /* 0x000fc80007800000 */
[----:B------:R-:W-:-:S04]  /*15d0*/  FMNMX R0, R38, R3, !PT ;  /* 0x0000000326007209 */ /* 0x000fc80007800000 */
[----:B------:R-:W-:-:S04]  /*15e0*/  FMNMX R3, R39, R0, !PT ;  /* 0x0000000027037209 */ /* 0x000fc80007800000 */
[----:B------:R-:W-:Y:S02]  /*15f0*/  FMNMX R0, R42, R3, !PT ;  /* 0x000000032a007209 */ /* 0x000fe40007800000 */
[----:B-1----:R-:W-:Y:S02]  /*1600*/  FMNMX R4, R6, R7, !PT ;  /* 0x0000000706047209 */ /* 0x002fe40007800000 */
[----:B------:R-:W-:Y:S02]  /*1610*/  FMNMX R3, R43, R0, !PT ;  /* 0x000000002b037209 */ /* 0x000fe40007800000 */
[----:B------:R-:W-:Y:S02]  /*1620*/  FSETP.NEU.AND P1, PT, R4, -INF , PT ;  /* 0xff8000000400780b */ /* 0x000fe40003f2d000 */
[----:B------:R-:W-:Y:S02]  /*1630*/  FMNMX R0, R46, R3, !PT ;  /* 0x000000032e007209 */ /* 0x000fe40007800000 */
[----:B------:R-:W-:-:S02]  /*1640*/  FSEL R5, R4, RZ, P1 ;  /* 0x000000ff04057208 */ /* 0x000fc40000800000 */
[----:B------:R-:W-:-:S03]  /*1650*/  FMNMX R3, R47, R0, !PT ;  /* 0x000000002f037209 */ /* 0x000fc60007800000 */
[----:B------:R-:W-:Y:S01]  /*1660*/  FMUL R6, R5, UR6 ;  /* 0x0000000605067c20 */ /* 0x000fe20008400000 */
[----:B------:R-:W-:-:S03]  /*1670*/  FMNMX R0, R50, R3, !PT ;  /* 0x0000000332007209 */ /* 0x000fc60007800000 */
[--C-:B------:R-:W-:Y:S01]  /*1680*/  FFMA R24, R24, UR6, -R6.reuse ;  /* 0x0000000618187c23 */ /* 0x100fe20008000806 */
[--C-:B------:R-:W-:Y:S01]  /*1690*/  FFMA R25, R25, UR6, -R6.reuse ;  /* 0x0000000619197c23 */ /* 0x100fe20008000806 */
[----:B------:R-:W-:Y:S01]  /*16a0*/  FMNMX R3, R51, R0, !PT ;  /* 0x0000000033037209 */ /* 0x000fe20007800000 */
[--C-:B------:R-:W-:Y:S01]  /*16b0*/  FFMA R36, R36, UR6, -R6.reuse ;  /* 0x0000000624247c23 */ /* 0x100fe20008000806 */
[--C-:B------:R-:W-:Y:S01]  /*16c0*/  FFMA R32, R32, UR6, -R6.reuse ;  /* 0x0000000620207c23 */ /* 0x100fe20008000806 */
[----:B------:R-:W-:Y:S01]  /*16d0*/  FSETP.GEU.AND P5, PT, R24, -126, PT ;  /* 0xc2fc00001800780b */ /* 0x000fe20003fae000 */
[--C-:B------:R-:W-:Y:S01]  /*16e0*/  FFMA R33, R33, UR6, -R6.reuse ;  /* 0x0000000621217c23 */ /* 0x100fe20008000806 */
[----:B------:R-:W-:Y:S01]  /*16f0*/  FSETP.GEU.AND P6, PT, R25, -126, PT ;  /* 0xc2fc00001900780b */ /* 0x000fe20003fce000 */
[--C-:B------:R-:W-:Y:S01]  /*1700*/  FFMA R28, R28, UR6, -R6.reuse ;  /* 0x000000061c1c7c23 */ /* 0x100fe20008000806 */
[----:B------:R-:W-:Y:S01]  /*1710*/  FMNMX R0, R54, R3, !PT ;  /* 0x0000000336007209 */ /* 0x000fe20007800000 */
[--C-:B------:R-:W-:Y:S01]  /*1720*/  FFMA R29, R29, UR6, -R6.reuse ;  /* 0x000000061d1d7c23 */ /* 0x100fe20008000806 */
[--C-:B------:R-:W-:Y:S01]  /*1730*/  FFMA R37, R37, UR6, -R6.reuse ;  /* 0x0000000625257c23 */ /* 0x100fe20008000806 */
[----:B------:R-:W-:Y:S01]  /*1740*/  FSETP.GEU.AND P1, PT, R32, -126, PT ;  /* 0xc2fc00002000780b */ /* 0x000fe20003f2e000 */
[--C-:B------:R-:W-:Y:S01]  /*1750*/  FFMA R44, R44, UR6, -R6.reuse ;  /* 0x000000062c2c7c23 */ /* 0x100fe20008000806 */
[----:B------:R-:W-:Y:S01]  /*1760*/  FMNMX R0, R55, R0, !PT ;  /* 0x0000000037007209 */ /* 0x000fe20007800000 */
[--C-:B------:R-:W-:Y:S01]  /*1770*/  FFMA R45, R45, UR6, -R6.reuse ;  /* 0x000000062d2d7c23 */ /* 0x100fe20008000806 */
[----:B------:R-:W-:Y:S01]  /*1780*/  FSETP.GEU.AND P4, PT, R33, -126, PT ;  /* 0xc2fc00002100780b */ /* 0x000fe20003f8e000 */
[--C-:B------:R-:W-:Y:S01]  /*1790*/  FFMA R40, R40, UR6, -R6.reuse ;  /* 0x0000000628287c23 */ /* 0x100fe20008000806 */
[----:B------:R-:W-:Y:S01]  /*17a0*/  @!P5 FMUL R24, R24, 0.5 ;  /* 0x3f0000001818d820 */ /* 0x000fe20000400000 */
[----:B------:R-:W1:Y:S01]  /*17b0*/  SHFL.BFLY PT, R3, R0, 0x1, 0x1f ;  /* 0x0c201f0000037f89 */ /* 0x000e6200000e0000 */
[----:B------:R-:W-:Y:S01]  /*17c0*/  @!P6 FMUL R25, R25, 0.5 ;  /* 0x3f0000001919e820 */ /* 0x000fe20000400000 */
[----:B------:R-:W-:Y:S01]  /*17d0*/  FSETP.GEU.AND P3, PT, R28, -126, PT ;  /* 0xc2fc00001c00780b */ /* 0x000fe20003f6e000 */
[--C-:B------:R-:W-:Y:S01]  /*17e0*/  FFMA R41, R41, UR6, -R6.reuse ;  /* 0x0000000629297c23 */ /* 0x100fe20008000806 */
[----:B------:R-:W-:Y:S01]  /*17f0*/  FSETP.GEU.AND P2, PT, R29, -126, PT ;  /* 0xc2fc00001d00780b */ /* 0x000fe20003f4e000 */
[----:B------:R-:W2:Y:S01]  /*1800*/  MUFU.EX2 R24, R24 ;  /* 0x0000001800187308 */ /* 0x000ea20000000800 */
[----:B------:R-:W-:Y:S01]  /*1810*/  @!P1 FMUL R32, R32, 0.5 ;  /* 0x3f00000020209820 */ /* 0x000fe20000400000 */
[--C-:B------:R-:W-:Y:S01]  /*1820*/  FFMA R48, R48, UR6, -R6.reuse ;  /* 0x0000000630307c23 */ /* 0x100fe20008000806 */
[--C-:B------:R-:W-:Y:S01]  /*1830*/  FFMA R49, R49, UR6, -R6.reuse ;  /* 0x0000000631317c23 */ /* 0x100fe20008000806 */
[--C-:B------:R-:W-:Y:S01]  /*1840*/  FFMA R52, R52, UR6, -R6.reuse ;  /* 0x0000000634347c23 */ /* 0x100fe20008000806 */
[----:B------:R-:W-:Y:S01]  /*1850*/  @!P4 FMUL R33, R33, 0.5 ;  /* 0x3f0000002121c820 */ /* 0x000fe20000400000 */
[----:B------:R-:W-:-:S02]  /*1860*/  FFMA R53, R53, UR6, -R6 ;  /* 0x0000000635357c23 */ /* 0x000fc40008000806 */
[----:B------:R-:W3:Y:S02]  /*1870*/  MUFU.EX2 R25, R25 ;  /* 0x0000001900197308 */ /* 0x000ee40000000800 */
[----:B------:R-:W-:Y:S02]  /*1880*/  @!P3 FMUL R28, R28, 0.5 ;  /* 0x3f0000001c1cb820 */ /* 0x000fe40000400000 */
[----:B------:R-:W-:-:S04]  /*1890*/  @!P2 FMUL R29, R29, 0.5 ;  /* 0x3f0000001d1da820 */ /* 0x000fc80000400000 */
[----:B------:R-:W4:Y:S01]  /*18a0*/  MUFU.EX2 R32, R32 ;  /* 0x0000002000207308 */ /* 0x000f220000000800 */
[----:B--2---:R-:W-:Y:S01]  /*18b0*/  @!P5 FMUL R24, R24, R24 ;  /* 0x000000181818d220 */ /* 0x004fe20000400000 */
[----:B------:R-:W-:Y:S02]  /*18c0*/  FSETP.GEU.AND P5, PT, R36, -126, PT ;  /* 0xc2fc00002400780b */ /* 0x000fe40003fae000 */
[----:B-1----:R-:W-:-:S04]  /*18d0*/  FMNMX R3, R0, R3, !PT ;  /* 0x0000000300037209 */ /* 0x002fc80007800000 */
[----:B------:R-:W1:Y:S01]  /*18e0*/  MUFU.EX2 R33, R33 ;  /* 0x0000002100217308 */ /* 0x000e620000000800 */
[----:B---3--:R-:W-:Y:S01]  /*18f0*/  @!P6 FMUL R25, R25, R25 ;  /* 0x000000191919e220 */ /* 0x008fe20000400000 */
[----:B------:R-:W-:Y:S01]  /*1900*/  FSETP.GEU.AND P6, PT, R37, -126, PT ;  /* 0xc2fc00002500780b */ /* 0x000fe20003fce000 */
[----:B------:R-:W2:Y:S04]  /*1910*/  SHFL.BFLY PT, R0, R3, 0x2, 0x1f ;  /* 0x0c401f0003007f89 */ /* 0x000ea800000e0000 */
[----:B------:R-:W-:Y:S01]  /*1920*/  @!P5 FMUL R36, R36, 0.5 ;  /* 0x3f0000002424d820 */ /* 0x000fe20000400000 */
[----:B------:R-:W3:Y:S01]  /*1930*/  MUFU.EX2 R28, R28 ;  /* 0x0000001c001c7308 */ /* 0x000ee20000000800 */
[----:B----4-:R-:W-:Y:S01]  /*1940*/  @!P1 FMUL R32, R32, R32 ;  /* 0x0000002020209220 */ /* 0x010fe20000400000 */
[----:B------:R-:W-:-:S05]  /*1950*/  FSETP.GEU.AND P1, PT, R44, -126, PT ;  /* 0xc2fc00002c00780b */ /* 0x000fca0003f2e000 */
[----:B------:R-:W-:Y:S01]  /*1960*/  @!P6 FMUL R37, R37, 0.5 ;  /* 0x3f0000002525e820 */ /* 0x000fe20000400000 */
[----:B------:R-:W4:Y:S01]  /*1970*/  MUFU.EX2 R36, R36 ;  /* 0x0000002400247308 */ /* 0x000f220000000800 */
[----:B-1----:R-:W-:Y:S01]  /*1980*/  @!P4 FMUL R33, R33, R33 ;  /* 0x000000212121c220 */ /* 0x002fe20000400000 */
[----:B------:R-:W-:-:S05]  /*1990*/  FSETP.GEU.AND P4, PT, R45, -126, PT ;  /* 0xc2fc00002d00780b */ /* 0x000fca0003f8e000 */
[----:B------:R-:W-:Y:S01]  /*19a0*/  @!P1 FMUL R44, R44, 0.5 ;  /* 0x3f0000002c2c9820 */ /* 0x000fe20000400000 */
[----:B------:R-:W1:Y:S01]  /*19b0*/  MUFU.EX2 R29, R29 ;  /* 0x0000001d001d7308 */ /* 0x000e620000000800 */
[----:B---3--:R-:W-:Y:S01]  /*19c0*/  @!P3 FMUL R28, R28, R28 ;  /* 0x0000001c1c1cb220 */ /* 0x008fe20000400000 */
[----:B------:R-:W-:Y:S02]  /*19d0*/  FSETP.GEU.AND P3, PT, R40, -126, PT ;  /* 0xc2fc00002800780b */ /* 0x000fe40003f6e000 */
[----:B--2---:R-:W-:-:S03]  /*19e0*/  FMNMX R5, R3, R0, !PT ;  /* 0x0000000003057209 */ /* 0x004fc60007800000 */
[----:B------:R-:W-:Y:S01]  /*19f0*/  @!P4 FMUL R45, R45, 0.5 ;  /* 0x3f0000002d2dc820 */ /* 0x000fe20000400000 */
[----:B------:R-:W2:Y:S01]  /*1a00*/  MUFU.EX2 R37, R37 ;  /* 0x0000002500257308 */ /* 0x000ea20000000800 */
[----:B----4-:R-:W-:Y:S01]  /*1a10*/  @!P5 FMUL R36, R36, R36 ;  /* 0x000000242424d220 */ /* 0x010fe20000400000 */
[----:B------:R-:W-:-:S04]  /*1a20*/  FSETP.NEU.AND P5, PT, R5, -INF , PT ;  /* 0xff8000000500780b */ /* 0x000fc80003fad000 */
[----:B------:R-:W-:Y:S01]  /*1a30*/  FSEL R0, R5, RZ, P5 ;  /* 0x000000ff05007208 */ /* 0x000fe20002800000 */
[----:B------:R-:W-:Y:S01]  /*1a40*/  @!P3 FMUL R40, R40, 0.5 ;  /* 0x3f0000002828b820 */ /* 0x000fe20000400000 */
[----:B------:R-:W-:Y:S01]  /*1a50*/  FSETP.GEU.AND P5, PT, R49, -126, PT ;  /* 0xc2fc00003100780b */ /* 0x000fe20003fae000 */
[----:B-1----:R-:W-:Y:S01]  /*1a60*/  @!P2 FMUL R29, R29, R29 ;  /* 0x0000001d1d1da220 */ /* 0x002fe20000400000 */
[----:B------:R-:W-:Y:S01]  /*1a70*/  FSETP.GEU.AND P2, PT, R41, -126, PT ;  /* 0xc2fc00002900780b */ /* 0x000fe20003f4e000 */
[----:B------:R-:W1:Y:S01]  /*1a80*/  MUFU.EX2 R9, R44 ;  /* 0x0000002c00097308 */ /* 0x000e620000000800 */
[----:B------:R-:W-:-:S04]  /*1a90*/  FMUL R0, R0, UR6 ;  /* 0x0000000600007c20 */ /* 0x000fc80008400000 */
[--C-:B------:R-:W-:Y:S01]  /*1aa0*/  FFMA R26, R26, UR6, -R0.reuse ;  /* 0x000000061a1a7c23 */ /* 0x100fe20008000800 */
[----:B--2---:R-:W-:Y:S01]  /*1ab0*/  @!P6 FMUL R37, R37, R37 ;  /* 0x000000252525e220 */ /* 0x004fe20000400000 */
[----:B------:R-:W-:Y:S01]  /*1ac0*/  FSETP.GEU.AND P6, PT, R48, -126, PT ;  /* 0xc2fc00003000780b */ /* 0x000fe20003fce000 */
[----:B------:R-:W2:Y:S01]  /*1ad0*/  MUFU.EX2 R10, R45 ;  /* 0x0000002d000a7308 */ /* 0x000ea20000000800 */
[--C-:B------:R-:W-:Y:S01]  /*1ae0*/  FFMA R27, R27, UR6, -R0.reuse ;  /* 0x000000061b1b7c23 */ /* 0x100fe20008000800 */
[----:B------:R-:W-:Y:S01]  /*1af0*/  @!P5 FMUL R49, R49, 0.5 ;  /* 0x3f0000003131d820 */ /* 0x000fe20000400000 */
[--C-:B------:R-:W-:Y:S01]  /*1b00*/  FFMA R30, R30, UR6, -R0.reuse ;  /* 0x000000061e1e7c23 */ /* 0x100fe20008000800 */
[----:B------:R-:W-:Y:S01]  /*1b10*/  @!P2 FMUL R41, R41, 0.5 ;  /* 0x3f0000002929a820 */ /* 0x000fe20000400000 */
[--C-:B------:R-:W-:Y:S01]  /*1b20*/  FFMA R31, R31, UR6, -R0.reuse ;  /* 0x000000061f1f7c23 */ /* 0x100fe20008000800 */
[--C-:B------:R-:W-:Y:S01]  /*1b30*/  FFMA R34, R34, UR6, -R0.reuse ;  /* 0x0000000622227c23 */ /* 0x100fe20008000800 */
[--C-:B------:R-:W-:Y:S01]  /*1b40*/  FFMA R35, R35, UR6, -R0.reuse ;  /* 0x0000000623237c23 */ /* 0x100fe20008000800 */
[----:B------:R-:W3:Y:S01]  /*1b50*/  MUFU.EX2 R7, R40 ;  /* 0x0000002800077308 */ /* 0x000ee20000000800 */
[----:B-1----:R-:W-:Y:S01]  /*1b60*/  @!P1 FMUL R9, R9, R9 ;  /* 0x0000000909099220 */ /* 0x002fe20000400000 */
[----:B------:R-:W-:Y:S01]  /*1b70*/  FSETP.GEU.AND P1, PT, R26, -126, PT ;  /* 0xc2fc00001a00780b */ /* 0x000fe20003f2e000 */
[--C-:B------:R-:W-:Y:S01]  /*1b80*/  FFMA R38, R38, UR6, -R0.reuse ;  /* 0x0000000626267c23 */ /* 0x100fe20008000800 */
[----:B------:R-:W-:Y:S01]  /*1b90*/  @!P6 FMUL R48, R48, 0.5 ;  /* 0x3f0000003030e820 */ /* 0x000fe20000400000 */
[--C-:B------:R-:W-:Y:S01]  /*1ba0*/  FFMA R39, R39, UR6, -R0.reuse ;  /* 0x0000000627277c23 */ /* 0x100fe20008000800 */
[--C-:B------:R-:W-:Y:S01]  /*1bb0*/  FFMA R42, R42, UR6, -R0.reuse ;  /* 0x000000062a2a7c23 */ /* 0x100fe20008000800 */
[--C-:B------:R-:W-:Y:S01]  /*1bc0*/  FFMA R43, R43, UR6, -R0.reuse ;  /* 0x000000062b2b7c23 */ /* 0x100fe20008000800 */
[----:B------:R-:W1:Y:S01]  /*1bd0*/  MUFU.EX2 R8, R41 ;  /* 0x0000002900087308 */ /* 0x000e620000000800 */
[----:B--2---:R-:W-:Y:S01]  /*1be0*/  @!P4 FMUL R10, R10, R10 ;  /* 0x0000000a0a0ac220 */ /* 0x004fe20000400000 */
[----:B------:R-:W-:Y:S01]  /*1bf0*/  FSETP.GEU.AND P4, PT, R27, -126, PT ;  /* 0xc2fc00001b00780b */ /* 0x000fe20003f8e000 */
[--C-:B------:R-:W-:Y:S01]  /*1c00*/  FFMA R46, R46, UR6, -R0.reuse ;  /* 0x000000062e2e7c23 */ /* 0x100fe20008000800 */
[--C-:B------:R-:W-:Y:S01]  /*1c10*/  FFMA R47, R47, UR6, -R0.reuse ;  /* 0x000000062f2f7c23 */ /* 0x100fe20008000800 */
[--C-:B------:R-:W-:Y:S01]  /*1c20*/  FFMA R50, R50, UR6, -R0.reuse ;  /* 0x0000000632327c23 */ /* 0x100fe20008000800 */
[--C-:B------:R-:W-:Y:S01]  /*1c30*/  FFMA R51, R51, UR6, -R0.reuse ;  /* 0x0000000633337c23 */ /* 0x100fe20008000800 */
[----:B------:R-:W-:Y:S01]  /*1c40*/  @!P1 FMUL R26, R26, 0.5 ;  /* 0x3f0000001a1a9820 */ /* 0x000fe20000400000 */
[----:B------:R-:W2:Y:S01]  /*1c50*/  MUFU.EX2 R11, R48 ;  /* 0x00000030000b7308 */ /* 0x000ea20000000800 */
[----:B---3--:R-:W-:Y:S01]  /*1c60*/  @!P3 FMUL R7, R7, R7 ;  /* 0x000000070707b220 */ /* 0x008fe20000400000 */
[----:B------:R-:W-:Y:S01]  /*1c70*/  FSETP.GEU.AND P3, PT, R52, -126, PT ;  /* 0xc2fc00003400780b */ /* 0x000fe20003f6e000 */
[--C-:B------:R-:W-:Y:S01]  /*1c80*/  FFMA R54, R54, UR6, -R0.reuse ;  /* 0x0000000636367c23 */ /* 0x100fe20008000800 */
[----:B------:R-:W-:Y:S01]  /*1c90*/  FFMA R0, R55, UR6, -R0 ;  /* 0x0000000637007c23 */ /* 0x000fe20008000800 */
[----:B------:R-:W-:-:S02]  /*1ca0*/  FADD R3, R24, R7 ;  /* 0x0000000718037221 */ /* 0x000fc40000000000 */
[----:B------:R-:W-:Y:S01]  /*1cb0*/  @!P4 FMUL R27, R27, 0.5 ;  /* 0x3f0000001b1bc820 */ /* 0x000fe20000400000 */
[----:B------:R-:W3:Y:S01]  /*1cc0*/  MUFU.EX2 R6, R49 ;  /* 0x0000003100067308 */ /* 0x000ee20000000800 */
[----:B-1----:R-:W-:Y:S01]  /*1cd0*/  @!P2 FMUL R8, R8, R8 ;  /* 0x000000080808a220 */ /* 0x002fe20000400000 */
[----:B------:R-:W-:-:S03]  /*1ce0*/  FSETP.GEU.AND P2, PT, R53, -126, PT ;  /* 0xc2fc00003500780b */ /* 0x000fc60003f4e000 */
[----:B------:R-:W-:Y:S02]  /*1cf0*/  FADD R41, R25, R8 ;  /* 0x0000000819297221 */ /* 0x000fe40000000000 */
[----:B------:R-:W-:Y:S01]  /*1d00*/  @!P3 FMUL R52, R52, 0.5 ;  /* 0x3f0000003434b820 */ /* 0x000fe20000400000 */
[----:B------:R-:W1:Y:S01]  /*1d10*/  MUFU.EX2 R26, R26 ;  /* 0x0000001a001a7308 */ /* 0x000e620000000800 */
[----:B--2---:R-:W-:Y:S01]  /*1d20*/  @!P6 FMUL R11, R11, R11 ;  /* 0x0000000b0b0be220 */ /* 0x004fe20000400000 */
[----:B------:R-:W-:-:S03]  /*1d30*/  FSETP.GEU.AND P6, PT, R30, -126, PT ;  /* 0xc2fc00001e00780b */ /* 0x000fc60003fce000 */
[----:B------:R-:W-:Y:S02]  /*1d40*/  FADD R44, R32, R11 ;  /* 0x0000000b202c7221 */ /* 0x000fe40000000000 */
[----:B------:R-:W-:Y:S01]  /*1d50*/  @!P2 FMUL R53, R53, 0.5 ;  /* 0x3f0000003535a820 */ /* 0x000fe20000400000 */
[----:B------:R2:W4:Y:S01]  /*1d60*/  MUFU.EX2 R13, R52 ;  /* 0x00000034000d7308 */ /* 0x0005220000000800 */
[----:B---3--:R-:W-:Y:S01]  /*1d70*/  @!P5 FMUL R6, R6, R6 ;  /* 0x000000060606d220 */ /* 0x008fe20000400000 */
[----:B------:R-:W-:Y:S01]  /*1d80*/  FSETP.GEU.AND P5, PT, R31, -126, PT ;  /* 0xc2fc00001f00780b */ /* 0x000fe20003fae000 */
[----:B------:R-:W-:-:S03]  /*1d90*/  FADD R3, R3, R44 ;  /* 0x0000002c03037221 */ /* 0x000fc60000000000 */
[----:B------:R-:W-:Y:S01]  /*1da0*/  F2FP.BF16.F32.PACK_AB R84, R6, R11 ;  /* 0x0000000b0654723e */ /* 0x000fe200000010ff */
[----:B------:R-:W-:Y:S01]  /*1db0*/  @!P6 FMUL R30, R30, 0.5 ;  /* 0x3f0000001e1ee820 */ /* 0x000fe20000400000 */
[----:B------:R-:W3:Y:S01]  /*1dc0*/  MUFU.EX2 R12, R53 ;  /* 0x00000035000c7308 */ /* 0x000ee20000000800 */
[----:B-1----:R-:W-:Y:S01]  /*1dd0*/  @!P1 FMUL R26, R26, R26 ;  /* 0x0000001a1a1a9220 */ /* 0x002fe20000400000 */
[----:B------:R-:W-:Y:S02]  /*1de0*/  FSETP.GEU.AND P1, PT, R38, -126, PT ;  /* 0xc2fc00002600780b */ /* 0x000fe40003f2e000 */
[----:B--2---:R-:W-:-:S03]  /*1df0*/  F2FP.BF16.F32.PACK_AB R52, R8, R7 ;  /* 0x000000070834723e */ /* 0x004fc600000010ff */
[----:B------:R-:W-:Y:S01]  /*1e00*/  @!P5 FMUL R31, R31, 0.5 ;  /* 0x3f0000001f1fd820 */ /* 0x000fe20000400000 */
[----:B------:R-:W1:Y:S01]  /*1e10*/  MUFU.EX2 R27, R27 ;  /* 0x0000001b001b7308 */ /* 0x000e620000000800 */
[----:B----4-:R-:W-:Y:S01]  /*1e20*/  @!P3 FMUL R13, R13, R13 ;  /* 0x0000000d0d0db220 */ /* 0x010fe20000400000 */
[----:B------:R-:W-:-:S03]  /*1e30*/  FSETP.GEU.AND P3, PT, R34, -126, PT ;  /* 0xc2fc00002200780b */ /* 0x000fc60003f6e000 */
[----:B------:R-:W-:Y:S02]  /*1e40*/  FADD R45, R36, R13 ;  /* 0x0000000d242d7221 */ /* 0x000fe40000000000 */
[----:B------:R-:W-:Y:S01]  /*1e50*/  @!P1 FMUL R38, R38, 0.5 ;  /* 0x3f00000026269820 */ /* 0x000fe20000400000 */
[----:B------:R-:W2:Y:S01]  /*1e60*/  MUFU.EX2 R30, R30 ;  /* 0x0000001e001e7308 */ /* 0x000ea20000000800 */
[----:B---3--:R-:W-:Y:S01]  /*1e70*/  @!P2 FMUL R12, R12, R12 ;  /* 0x0000000c0c0ca220 */ /* 0x008fe20000400000 */
[----:B------:R-:W-:-:S03]  /*1e80*/  FSETP.GEU.AND P2, PT, R35, -126, PT ;  /* 0xc2fc00002300780b */ /* 0x000fc60003f4e000 */
[----:B------:R-:W-:Y:S01]  /*1e90*/  FADD R48, R37, R12 ;  /* 0x0000000c25307221 */ /* 0x000fe20000000000 */
[----:B------:R-:W-:Y:S01]  /*1ea0*/  F2FP.BF16.F32.PACK_AB R86, R12, R13 ;  /* 0x0000000d0c56723e */ /* 0x000fe200000010ff */
[----:B------:R-:W-:Y:S01]  /*1eb0*/  @!P3 FMUL R34, R34, 0.5 ;  /* 0x3f0000002222b820 */ /* 0x000fe20000400000 */
[----:B------:R-:W3:Y:S01]  /*1ec0*/  MUFU.EX2 R31, R31 ;  /* 0x0000001f001f7308 */ /* 0x000ee20000000800 */
[----:B-1----:R-:W-:Y:S01]  /*1ed0*/  @!P4 FMUL R27, R27, R27 ;  /* 0x0000001b1b1bc220 */ /* 0x002fe20000400000 */
[----:B------:R-:W-:-:S05]  /*1ee0*/  FSETP.GEU.AND P4, PT, R39, -126, PT ;  /* 0xc2fc00002700780b */ /* 0x000fca0003f8e000 */
[----:B------:R-:W-:Y:S01]  /*1ef0*/  @!P2 FMUL R35, R35, 0.5 ;  /* 0x3f0000002323a820 */ /* 0x000fe20000400000 */
[----:B------:R-:W1:Y:S01]  /*1f00*/  MUFU.EX2 R34, R34 ;  /* 0x0000002200227308 */ /* 0x000e620000000800 */
[----:B--2---:R-:W-:Y:S01]  /*1f10*/  @!P6 FMUL R30, R30, R30 ;  /* 0x0000001e1e1ee220 */ /* 0x004fe20000400000 */
[----:B------:R-:W-:-:S05]  /*1f20*/  FSETP.GEU.AND P6, PT, R42, -126, PT ;  /* 0xc2fc00002a00780b */ /* 0x000fca0003fce000 */
[----:B------:R-:W-:Y:S01]  /*1f30*/  @!P4 FMUL R39, R39, 0.5 ;  /* 0x3f0000002727c820 */ /* 0x000fe20000400000 */
[----:B------:R-:W2:Y:S01]  /*1f40*/  MUFU.EX2 R35, R35 ;  /* 0x0000002300237308 */ /* 0x000ea20000000800 */
[----:B---3--:R-:W-:Y:S01]  /*1f50*/  @!P5 FMUL R31, R31, R31 ;  /* 0x0000001f1f1fd220 */ /* 0x008fe20000400000 */
[----:B------:R-:W-:-:S05]  /*1f60*/  FSETP.GEU.AND P5, PT, R43, -126, PT ;  /* 0xc2fc00002b00780b */ /* 0x000fca0003fae000 */
        /* <DEDUP_REMOVED lines=9> */
[----:B------:R2:W4:Y:S01]  /*2000*/  MUFU.EX2 R15, R42 ;  /* 0x0000002a000f7308 */ /* 0x0005220000000800 */
[----:B---3--:R-:W-:Y:S01]  /*2010*/  @!P1 FMUL R38, R38, R38 ;  /* 0x0000002626269220 */ /* 0x008fe20000400000 */
[----:B------:R-:W-:-:S05]  /*2020*/  FSETP.GEU.AND P1, PT, R50, -126, PT ;  /* 0xc2fc00003200780b */ /* 0x000fca0003f2e000 */
[----:B------:R-:W-:Y:S01]  /*2030*/  @!P2 FMUL R47, R47, 0.5 ;  /* 0x3f0000002f2fa820 */ /* 0x000fe20000400000 */
[----:B------:R3:W5:Y:S01]  /*2040*/  MUFU.EX2 R14, R43 ;  /* 0x0000002b000e7308 */ /* 0x0007620000000800 */
[----:B-1----:R-:W-:Y:S01]  /*2050*/  @!P4 FMUL R39, R39, R39 ;  /* 0x000000272727c220 */ /* 0x002fe20000400000 */
[----:B------:R-:W-:Y:S01]  /*2060*/  FSETP.GEU.AND P4, PT, R51, -126, PT ;  /* 0xc2fc00003300780b */ /* 0x000fe20003f8e000 */
[----:B--2---:R-:W-:-:S04]  /*2070*/  FADD R42, R28, R9 ;  /* 0x000000091c2a7221 */ /* 0x004fc80000000000 */
[----:B------:R-:W-:Y:S01]  /*2080*/  @!P1 FMUL R50, R50, 0.5 ;  /* 0x3f00000032329820 */ /* 0x000fe20000400000 */
[----:B------:R1:W2:Y:S01]  /*2090*/  MUFU.EX2 R19, R46 ;  /* 0x0000002e00137308 */ /* 0x0002a20000000800 */
[----:B----4-:R-:W-:Y:S01]  /*20a0*/  @!P6 FMUL R15, R15, R15 ;  /* 0x0000000f0f0fe220 */ /* 0x010fe20000400000 */
[----:B------:R-:W-:Y:S01]  /*20b0*/  FSETP.GEU.AND P6, PT, R54, -126, PT ;  /* 0xc2fc00003600780b */ /* 0x000fe20003fce000 */
[----:B---3--:R-:W-:Y:S01]  /*20c0*/  FADD R43, R29, R10 ;  /* 0x0000000a1d2b7221 */ /* 0x008fe20000000000 */
[----:B------:R-:W-:-:S03]  /*20d0*/  FADD R42, R42, R45 ;  /* 0x0000002d2a2a7221 */ /* 0x000fc60000000000 */
[----:B------:R-:W-:Y:S01]  /*20e0*/  @!P4 FMUL R51, R51, 0.5 ;  /* 0x3f0000003333c820 */ /* 0x000fe20000400000 */
[----:B------:R-:W3:Y:S01]  /*20f0*/  MUFU.EX2 R20, R47 ;  /* 0x0000002f00147308 */ /* 0x000ee20000000800 */
[----:B-----5:R-:W-:Y:S01]  /*2100*/  @!P5 FMUL R14, R14, R14 ;  /* 0x0000000e0e0ed220 */ /* 0x020fe20000400000 */
[----:B------:R-:W-:Y:S01]  /*2110*/  FSETP.GEU.AND P5, PT, R0, -126, PT ;  /* 0xc2fc00000000780b */ /* 0x000fe20003fae000 */
[----:B-1----:R-:W-:Y:S01]  /*2120*/  FADD R46, R33, R6 ;  /* 0x00000006212e7221 */ /* 0x002fe20000000000 */
[----:B------:R-:W-:Y:S01]  /*2130*/  FADD R48, R43, R48 ;  /* 0x000000302b307221 */ /* 0x000fe20000000000 */
[----:B------:R-:W-:Y:S01]  /*2140*/  FADD R43, R27, R14 ;  /* 0x0000000e1b2b7221 */ /* 0x000fe20000000000 */
[----:B------:R-:W-:Y:S01]  /*2150*/  FADD R3, R3, R42 ;  /* 0x0000002a03037221 */ /* 0x000fe20000000000 */
[----:B------:R-:W-:Y:S01]  /*2160*/  @!P6 FMUL R54, R54, 0.5 ;  /* 0x3f0000003636e820 */ /* 0x000fe20000400000 */
[----:B------:R-:W1:Y:S01]  /*2170*/  MUFU.EX2 R21, R50 ;  /* 0x0000003200157308 */ /* 0x000e620000000800 */
[----:B------:R-:W-:Y:S01]  /*2180*/  FADD R41, R41, R46 ;  /* 0x0000002e29297221 */ /* 0x000fe20000000000 */
[----:B--2---:R-:W-:Y:S01]  /*2190*/  @!P3 FMUL R19, R19, R19 ;  /* 0x000000131313b220 */ /* 0x004fe20000400000 */
[----:B------:R-:W-:-:S02]  /*21a0*/  F2FP.BF16.F32.PACK_AB R53, R14, R15 ;  /* 0x0000000f0e35723e */ /* 0x000fc400000010ff */
[----:B------:R-:W-:Y:S01]  /*21b0*/  FADD R48, R41, R48 ;  /* 0x0000003029307221 */ /* 0x000fe20000000000 */
[----:B------:R-:W-:Y:S02]  /*21c0*/  IMAD.U32 R41, RZ, RZ, UR17 ;  /* 0x00000011ff297e24 */ /* 0x000fe4000f8e00ff */
[----:B------:R-:W-:Y:S01]  /*21d0*/  @!P5 FMUL R0, R0, 0.5 ;  /* 0x3f0000000000d820 */ /* 0x000fe20000400000 */
[----:B------:R2:W4:Y:S01]  /*21e0*/  MUFU.EX2 R22, R51 ;  /* 0x0000003300167308 */ /* 0x0005220000000800 */
[----:B---3--:R-:W-:Y:S01]  /*21f0*/  @!P2 FMUL R20, R20, R20 ;  /* 0x000000141414a220 */ /* 0x008fe20000400000 */
[----:B------:R-:W-:Y:S01]  /*2200*/  UIADD3 UR17, UR56, 0x1, URZ ;  /* 0x0000000138117890 */ /* 0x000fe2000fffe03f */
[----:B------:R-:W-:Y:S01]  /*2210*/  FADD R44, R30, R19 ;  /* 0x000000131e2c7221 */ /* 0x000fe20000000000 */
[----:B------:R3:W-:Y:S01]  /*2220*/  SYNCS.ARRIVE.TRANS64.A1T0 RZ, [R41+UR19], RZ ;  /* 0x000000ff29ff79a7 */ /* 0x0007e20008100013 */
[----:B------:R-:W-:Y:S01]  /*2230*/  FADD R45, R31, R20 ;  /* 0x000000141f2d7221 */ /* 0x000fe20000000000 */
[----:B------:R-:W-:Y:S01]  /*2240*/  UISETP.NE.AND UP0, UPT, UR17, 0x5, UPT ;  /* 0x000000051100788c */ /* 0x000fe2000bf05270 */
[----:B------:R-:W-:Y:S01]  /*2250*/  F2FP.BF16.F32.PACK_AB R55, R20, R19 ;  /* 0x000000131437723e */ /* 0x000fe200000010ff */
[----:B------:R5:W3:Y:S01]  /*2260*/  MUFU.EX2 R23, R54 ;  /* 0x0000003600177308 */ /* 0x000ae20000000800 */
[----:B-1----:R-:W-:Y:S01]  /*2270*/  @!P1 FMUL R21, R21, R21 ;  /* 0x0000001515159220 */ /* 0x002fe20000400000 */
[----:B------:R-:W-:Y:S01]  /*2280*/  USEL UR6, URZ, 0x1, UP0 ;  /* 0x000000013f067887 */ /* 0x000fe20008000000 */
[----:B--2---:R-:W-:Y:S01]  /*2290*/  F2FP.BF16.F32.PACK_AB R51, R39, R38 ;  /* 0x000000262733723e */ /* 0x004fe200000010ff */
[----:B------:R-:W-:Y:S01]  /*22a0*/  USEL UR17, UR17, URZ, UP0 ;  /* 0x0000003f11117287 */ /* 0x000fe20008000000 */
[----:B------:R-:W-:-:S03]  /*22b0*/  FADD R47, R34, R21 ;  /* 0x00000015222f7221 */ /* 0x000fc60000000000 */
[----:B------:R1:W2:Y:S01]  /*22c0*/  MUFU.EX2 R40, R0 ;  /* 0x0000000000287308 */ /* 0x0002a20000000800 */
[----:B----4-:R-:W-:Y:S01]  /*22d0*/  @!P4 FMUL R22, R22, R22 ;  /* 0x000000161616c220 */ /* 0x010fe20000400000 */
[----:B------:R-:W-:Y:S02]  /*22e0*/  LOP3.LUT R18, R18, UR6, RZ, 0x3c, !PT ;  /* 0x0000000612127c12 */ /* 0x000fe4000f8e3cff */
[----:B-----5:R-:W-:Y:S01]  /*22f0*/  F2FP.BF16.F32.PACK_AB R54, R10, R9 ;  /* 0x000000090a36723e */ /* 0x020fe200000010ff */
[----:B------:R-:W-:Y:S01]  /*2300*/  FADD R46, R35, R22 ;  /* 0x00000016232e7221 */ /* 0x000fe20000000000 */
[----:B------:R-:W-:Y:S01]  /*2310*/  F2FP.BF16.F32.PACK_AB R85, R22, R21 ;  /* 0x000000151655723e */ /* 0x000fe200000010ff */
[----:B---3--:R-:W-:Y:S01]  /*2320*/  @!P6 FMUL R23, R23, R23 ;  /* 0x000000171717e220 */ /* 0x008fe20000400000 */
[----:B-1----:R-:W-:Y:S01]  /*2330*/  FADD R0, R26, R15 ;  /* 0x0000000f1a007221 */ /* 0x002fe20000000000 */
[----:B------:R-:W-:Y:S01]  /*2340*/  FADD R43, R43, R46 ;  /* 0x0000002e2b2b7221 */ /* 0x000fe20000000000 */
[----:B------:R-:W-:Y:S01]  /*2350*/  F2FP.BF16.F32.PACK_AB R46, R29, R28 ;  /* 0x0000001c1d2e723e */ /* 0x000fe200000010ff */
[----:B------:R-:W-:Y:S01]  /*2360*/  FADD R49, R38, R23 ;  /* 0x0000001726317221 */ /* 0x000fe20000000000 */
[----:B------:R-:W-:Y:S01]  /*2370*/  FADD R0, R0, R47 ;  /* 0x0000002f00007221 */ /* 0x000fe20000000000 */
[----:B------:R-:W-:Y:S01]  /*2380*/  F2FP.BF16.F32.PACK_AB R47, R31, R30 ;  /* 0x0000001e1f2f723e */ /* 0x000fe200000010ff */
[----:B--2---:R-:W-:Y:S01]  /*2390*/  @!P5 FMUL R40, R40, R40 ;  /* 0x000000282828d220 */ /* 0x004fe20000400000 */
[----:B------:R-:W-:Y:S01]  /*23a0*/  FADD R49, R44, R49 ;  /* 0x000000312c317221 */ /* 0x000fe20000000000 */
[----:B------:R-:W-:-:S02]  /*23b0*/  F2FP.BF16.F32.PACK_AB R44, R25, R24 ;  /* 0x00000018192c723e */ /* 0x000fc400000010ff */
[----:B------:R-:W-:Y:S01]  /*23c0*/  FADD R50, R39, R40 ;  /* 0x0000002827327221 */ /* 0x000fe20000000000 */
[----:B------:R-:W-:Y:S01]  /*23d0*/  FADD R49, R0, R49 ;  /* 0x0000003100317221 */ /* 0x000fe20000000000 */
[----:B------:R-:W-:Y:S01]  /*23e0*/  FADD R0, R3, R48 ;  /* 0x0000003003007221 */ /* 0x000fe20000000000 */
[----:B------:R-:W-:Y:S01]  /*23f0*/  F2FP.BF16.F32.PACK_AB R48, R33, R32 ;  /* 0x000000202130723e */ /* 0x000fe200000010ff */
[----:B------:R-:W-:Y:S01]  /*2400*/  FADD R50, R45, R50 ;  /* 0x000000322d327221 */ /* 0x000fe20000000000 */
[----:B------:R-:W-:-:S03]  /*2410*/  F2FP.BF16.F32.PACK_AB R45, R27, R26 ;  /* 0x0000001a1b2d723e */ /* 0x000fc600000010ff */
[----:B------:R-:W-:-:S04]  /*2420*/  FADD R50, R43, R50 ;  /* 0x000000322b327221 */ /* 0x000fc80000000000 */
[----:B------:R-:W-:Y:S01]  /*2430*/  FADD R3, R49, R50 ;  /* 0x0000003231037221 */ /* 0x000fe20000000000 */
[----:B------:R-:W-:Y:S02]  /*2440*/  F2FP.BF16.F32.PACK_AB R50, R37, R36 ;  /* 0x000000242532723e */ /* 0x000fe400000010ff */
[----:B------:R-:W-:Y:S01]  /*2450*/  F2FP.BF16.F32.PACK_AB R49, R35, R34 ;  /* 0x000000222331723e */ /* 0x000fe200000010ff */
[----:B------:R-:W-:Y:S06]  /*2460*/  @!P0 BRA `(.L_x_21) ;  /* 0x0000000000048947 */ /* 0x000fec0003800000 */
[----:B------:R-:W-:Y:S01]  /*2470*/  BPT.TRAP 0x1 ;  /* 0x000000040000795c */ /* 0x000fe20000300000 */
.L_x_21:
[----:B------:R-:W-:Y:S01]  /*2480*/  ULEA UR6, UR17, UR45, 0x3 ;  /* 0x0000002d11067291 */ /* 0x000fe2000f8e183f */
[----:B------:R-:W-:-:S08]  /*2490*/  SHF.L.U32 R6, R18, 0x1f, RZ ;  /* 0x0000001f12067819 */ /* 0x000fd000000006ff */
[----:B------:R-:W1:Y:S02]  /*24a0*/  SYNCS.PHASECHK.TRANS64.TRYWAIT P1, [UR6+0xca00], R6 ;  /* 0x00ca0006ff0075a7 */ /* 0x000e640008020146 */
[----:B-1----:R-:W-:Y:S05]  /*24b0*/  @!P1 BRA `(.L_x_22) ;  /* 0x0000005000d89947 */ /* 0x002fea0003800000 */
.L_x_114:
[----:B------:R-:W-:Y:S01]  /*24c0*/  UIMAD UR10, UR17, 0x180, UR46 ;  /* 0x00000180110a78a4 */ /* 0x000fe2000f8e022e */
[----:B------:R-:W-:Y:S01]  /*24d0*/  WARPGROUP.ARRIVE ;  /* 0x00000000000079c5 */ /* 0x000fe20000000000 */
[----:B------:R-:W-:Y:S01]  /*24e0*/  UMOV UR7, 0xc0000010 ;  /* 0xc000001000077882 */ /* 0x000fe20000000000 */
[----:B------:R-:W-:Y:S01]  /*24f0*/  F2FP.BF16.F32.PACK_AB R87, R40, R23 ;  /* 0x000000172857723e */ /* 0x000fe200000010ff */
[----:B------:R-:W-:Y:S02]  /*2500*/  UIADD3 UR11, UR10, 0x80, URZ ;  /* 0x000000800a0b7890 */ /* 0x000fe4000fffe03f */
[----:B------:R-:W-:Y:S02]  /*2510*/  UIADD3 UR14, UR10, 0x100, URZ ;  /* 0x000001000a0e7890 */ /* 0x000fe4000fffe03f */
[----:B------:R-:W-:Y:S02]  /*2520*/  UMOV UR6, UR10 ;  /* 0x0000000a00067c82 */ /* 0x000fe40008000000 */
[----:B------:R-:W-:Y:S01]  /*2530*/  HGMMA.64x16x16.F32.BF16 R72, R44, gdesc[UR4].tnspB, RZ, !UPT, gsb0 ;  /* 0x402000042c487df0 */ /* 0x000fe2000c0018ff */
[----:B------:R-:W-:Y:S01]  /*2540*/  UMOV UR6, UR11 ;  /* 0x0000000b00067c82 */ /* 0x000fe20008000000 */
[----:B------:R-:W-:Y:S01]  /*2550*/  UMOV UR7, 0xc0000010 ;  /* 0xc000001000077882 */ /* 0x000fe20000000000 */
[----:B------:R-:W-:Y:S01]  /*2560*/  UIADD3 UR11, UR10, 0xa0, URZ ;  /* 0x000000a00a0b7890 */ /* 0x000fe2000fffe03f */
[----:B------:R-:W-:-:S02]  /*2570*/  WARPGROUP.DEPBAR.LE gsb0, 0x0 ;  /* 0x00008000000079c5 */ /* 0x000fc40000010000 */
[----:B------:R-:W-:-:S06]  /*2580*/  WARPGROUP.ARRIVE ;  /* 0x00000000000079c5 */ /* 0x000fcc0000000000 */
[----:B------:R-:W-:Y:S01]  /*2590*/  HGMMA.64x16x16.F32.BF16 R64, R44, gdesc[UR4].tnspB, RZ, !UPT, gsb0 ;  /* 0x402000042c407df0 */ /* 0x000fe2000c0018ff */
[----:B------:R-:W-:Y:S01]  /*25a0*/  UMOV UR6, UR14 ;  /* 0x0000000e00067c82 */ /* 0x000fe20008000000 */
[----:B------:R-:W-:Y:S01]  /*25b0*/  UMOV UR7, 0xc0000010 ;  /* 0xc000001000077882 */ /* 0x000fe20000000000 */
[----:B------:R-:W-:Y:S01]  /*25c0*/  UIADD3 UR14, UR10, 0x120, URZ ;  /* 0x000001200a0e7890 */ /* 0x000fe2000fffe03f */
[----:B------:R-:W-:Y:S02]  /*25d0*/  WARPGROUP.DEPBAR.LE gsb0, 0x0 ;  /* 0x00008000000079c5 */ /* 0x000fe40000010000 */
[----:B------:R-:W-:-:S06]  /*25e0*/  WARPGROUP.ARRIVE ;  /* 0x00000000000079c5 */ /* 0x000fcc0000000000 */
[----:B------:R-:W-:Y:S01]  /*25f0*/  HGMMA.64x16x16.F32.BF16 R56, R44, gdesc[UR4].tnspB, RZ, !UPT, gsb0 ;  /* 0x402000042c387df0 */ /* 0x000fe2000c0018ff */
[----:B------:R-:W-:Y:S01]  /*2600*/  UIADD3 UR6, UR10, 0x20, URZ ;  /* 0x000000200a067890 */ /* 0x000fe2000fffe03f */
[----:B------:R-:W-:Y:S01]  /*2610*/  UMOV UR7, 0xc0000010 ;  /* 0xc000001000077882 */ /* 0x000fe20000000000 */
[----:B------:R-:W-:Y:S02]  /*2620*/  WARPGROUP.DEPBAR.LE gsb0, 0x0 ;  /* 0x00008000000079c5 */ /* 0x000fe40000010000 */
[----:B------:R-:W-:-:S06]  /*2630*/  WARPGROUP.ARRIVE ;  /* 0x00000000000079c5 */ /* 0x000fcc0000000000 */
[----:B------:R-:W-:Y:S01]  /*2640*/  HGMMA.64x16x16.F32.BF16 R72, R48, gdesc[UR4].tnspB, R72, gsb0 ;  /* 0x4020000430487df0 */ /* 0x000fe20008001848 */
[----:B------:R-:W-:Y:S01]  /*2650*/  UMOV UR6, UR11 ;  /* 0x0000000b00067c82 */ /* 0x000fe20008000000 */
[----:B------:R-:W-:Y:S01]  /*2660*/  UMOV UR7, 0xc0000010 ;  /* 0xc000001000077882 */ /* 0x000fe20000000000 */
[----:B------:R-:W-:Y:S01]  /*2670*/  UIADD3 UR11, UR10, 0xc0, URZ ;  /* 0x000000c00a0b7890 */ /* 0x000fe2000fffe03f */
        /* <DEDUP_REMOVED lines=22> */
[----:B------:R-:W-:Y:S02]  /*27e0*/  WARPGROUP.DEPBAR.LE gsb0, 0x0 ;  /* 0x00008000000079c5 */ /* 0x000fe40000010000 */
[----:B------:R-:W-:-:S06]  /*27f0*/  WARPGROUP.ARRIVE ;  /* 0x00000000000079c5 */ /* 0x000fcc0000000000 */
[----:B------:R-:W-:Y:S01]  /*2800*/  HGMMA.64x16x16.F32.BF16 R56, R52, gdesc[UR4].tnspB, R56, gsb0 ;  /* 0x4020000434387df0 */ /* 0x000fe20008001838 */
[----:B------:R-:W-:Y:S01]  /*2810*/  UIADD3 UR6, UR10, 0x60, URZ ;  /* 0x000000600a067890 */ /* 0x000fe2000fffe03f */
        /* <DEDUP_REMOVED lines=10> */
[----:B------:R-:W-:Y:S01]  /*28c0*/  UMOV UR6, UR10 ;  /* 0x0000000a00067c82 */ /* 0x000fe20008000000 */
[----:B------:R-:W-:Y:S01]  /*28d0*/  UMOV UR7, 0xc0000010 ;  /* 0xc000001000077882 */ /* 0x000fe20000000000 */
[----:B------:R-:W-:Y:S02]  /*28e0*/  WARPGROUP.DEPBAR.LE gsb0, 0x0 ;  /* 0x00008000000079c5 */ /* 0x000fe40000010000 */
[----:B------:R-:W-:-:S06]  /*28f0*/  WARPGROUP.ARRIVE ;  /* 0x00000000000079c5 */ /* 0x000fcc0000000000 */
[----:B------:R-:W-:Y:S03]  /*2900*/  HGMMA.64x16x16.F32.BF16 R56, R84, gdesc[UR4].tnspB, R56, gsb0 ;  /* 0x4020000454387df0 */ /* 0x000fe60008001838 */
[----:B------:R-:W-:Y:S02]  /*2910*/  WARPGROUP.DEPBAR.LE gsb0, 0x0 ;  /* 0x00008000000079c5 */ /* 0x000fe40000010000 */
[----:B------:R-:W-:Y:S05]  /*2920*/  @!P0 BRA `(.L_x_23) ;  /* 0x0000000000048947 */ /* 0x000fea0003800000 */
[----:B------:R-:W-:Y:S01]  /*2930*/  BPT.TRAP 0x1 ;  /* 0x000000040000795c */ /* 0x000fe20000300000 */
.L_x_23:
[----:B------:R-:W-:Y:S02]  /*2940*/  UISETP.GT.U32.AND UP0, UPT, UR38, 0x1, UPT ;  /* 0x000000012600788c */ /* 0x000fe4000bf04070 */
[----:B------:R-:W-:-:S04]  /*2950*/  UIADD3 UR18, UR18, 0xca28, URZ ;  /* 0x0000ca2812127890 */ /* 0x000fc8000fffe03f */
[----:B------:R-:W-:Y:S01]  /*2960*/  PLOP3.LUT P1, PT, PT, PT, UP0, 0x80, 0x0 ;  /* 0x000000000000781c */ /* 0x000fe20003f2f008 */
[----:B------:R-:W-:-:S09]  /*2970*/  UPRMT UR18, URZ, 0x654, UR18 ;  /* 0x000006543f127896 */ /* 0x000fd20008000012 */
[----:B------:R-:W-:Y:S03]  /*2980*/  SYNCS.ARRIVE.TRANS64.RED.A1T0 RZ, [UR18], RZ ;  /* 0x000000ffffff79a7 */ /* 0x000fe60008100412 */
[----:B------:R-:W-:Y:S05]  /*2990*/  @P1 BRA `(.L_x_24) ;  /* 0x0000000000041947 */ /* 0x000fea0003800000 */
[----:B------:R-:W-:Y:S01]  /*29a0*/  BPT.TRAP 0x1 ;  /* 0x000000040000795c */ /* 0x000fe20000300000 */
.L_x_24:
[----:B-1----:R-:W1:Y:S01]  /*29b0*/  LDC R6, c[0x0][0x28c] ;  /* 0x0000a300ff067b82 */ /* 0x002e620000000800 */
[----:B------:R-:W-:-:S04]  /*29c0*/  UIADD3 UR56, UR17, 0x1, URZ ;  /* 0x0000000111387890 */ /* 0x000fc8000fffe03f */
[----:B------:R-:W-:-:S04]  /*29d0*/  UISETP.NE.AND UP0, UPT, UR56, 0x5, UPT ;  /* 0x000000053800788c */ /* 0x000fc8000bf05270 */
[----:B------:R-:W-:Y:S02]  /*29e0*/  USEL UR6, URZ, 0x1, UP0 ;  /* 0x000000013f067887 */ /* 0x000fe40008000000 */
[----:B------:R-:W-:-:S04]  /*29f0*/  USEL UR56, UR56, URZ, UP0 ;  /* 0x0000003f38387287 */ /* 0x000fc80008000000 */
[----:B------:R-:W-:Y:S02]  /*2a00*/  LOP3.LUT R18, R18, UR6, RZ, 0x3c, !PT ;  /* 0x0000000612127c12 */ /* 0x000fe4000f8e3cff */
[----:B-1----:R-:W-:-:S13]  /*2a10*/  ISETP.GE.AND P2, PT, R6, 0x41, PT ;  /* 0x000000410600780c */ /* 0x002fda0003f46270 */
[----:B------:R-:W-:Y:S05]  /*2a20*/  @!P2 BRA `(.L_x_25) ;  /* 0x0000001800c8a947 */ /* 0x000fea0003800000 */
[----:B------:R-:W-:Y:S01]  /*2a30*/  IADD3 R6, R6, 0x3f, RZ ;  /* 0x0000003f06067810 */ /* 0x000fe20007ffe0ff */
[----:B------:R-:W-:Y:S01]  /*2a40*/  IMAD.MOV.U32 R9, RZ, RZ, R4 ;  /* 0x000000ffff097224 */ /* 0x000fe200078e0004 */
[----:B------:R-:W-:Y:S01]  /*2a50*/  ULDC UR18, c[0x0][0x604] ;  /* 0x0001810000127ab9 */ /* 0x000fe20000000800 */
[----:B------:R-:W-:Y:S01]  /*2a60*/  IMAD.MOV.U32 R11, RZ, RZ, R5 ;  /* 0x000000ffff0b7224 */ /* 0x000fe200078e0005 */
[----:B------:R-:W-:-:S04]  /*2a70*/  SHF.R.S32.HI R7, RZ, 0x1f, R6 ;  /* 0x0000001fff077819 */ /* 0x000fc80000011406 */
[----:B------:R-:W-:-:S04]  /*2a80*/  LEA.HI R7, R7, R6, RZ, 0x6 ;  /* 0x0000000607077211 */ /* 0x000fc800078f30ff */
[----:B------:R-:W-:-:S07]  /*2a90*/  SHF.R.S32.HI R7, RZ, 0x6, R7 ;  /* 0x00000006ff077819 */ /* 0x000fce0000011407 */
.L_x_36:
[----:B------:R-:W-:Y:S05]  /*2aa0*/  @!P0 BRA `(.L_x_26) ;  /* 0x0000000000048947 */ /* 0x000fea0003800000 */
[----:B------:R-:W-:Y:S01]  /*2ab0*/  BPT.TRAP 0x1 ;  /* 0x000000040000795c */ /* 0x000fe20000300000 */
.L_x_26:
[----:B------:R-:W-:Y:S01]  /*2ac0*/  ULEA UR6, UR56, UR45, 0x3 ;  /* 0x0000002d38067291 */ /* 0x000fe2000f8e183f */
[----:B------:R-:W-:-:S08]  /*2ad0*/  SHF.L.U32 R4, R18, 0x1f, RZ ;  /* 0x0000001f12047819 */ /* 0x000fd000000006ff */
[----:B------:R-:W1:Y:S02]  /*2ae0*/  SYNCS.PHASECHK.TRANS64.TRYWAIT P2, [UR6+0xca00], R4 ;  /* 0x00ca0004ff0075a7 */ /* 0x000e640008040146 */
[----:B-1----:R-:W-:Y:S05]  /*2af0*/  @!P2 BRA `(.L_x_27) ;  /* 0x0000004c0060a947 */ /* 0x002fea0003800000 */
.L_x_115:
[----:B------:R-:W-:Y:S01]  /*2b00*/  UIMAD UR14, UR56, 0x180, UR48 ;  /* 0x00000180380e78a4 */ /* 0x000fe2000f8e0230 */
[----:B------:R-:W-:Y:S01]  /*2b10*/  WARPGROUP.ARRIVE ;  /* 0x00000000000079c5 */ /* 0x000fe20000000000 */
[----:B------:R-:W-:Y:S01]  /*2b20*/  UMOV UR15, 0xc0000010 ;  /* 0xc0000010000f7882 */ /* 0x000fe20000000000 */
[----:B------:R-:W-:Y:S01]  /*2b30*/  UMOV UR7, 0xc0000010 ;  /* 0xc000001000077882 */ /* 0x000fe20000000000 */
[----:B------:R-:W-:Y:S02]  /*2b40*/  UIADD3 UR6, UR14, 0x80, URZ ;  /* 0x000000800e067890 */ /* 0x000fe4000fffe03f */
[----:B------:R-:W-:Y:S01]  /*2b50*/  UIADD3 UR10, UR14, 0x100, URZ ;  /* 0x000001000e0a7890 */ /* 0x000fe2000fffe03f */
[----:B------:R-:W-:Y:S02]  /*2b60*/  UMOV UR11, 0xc0000010 ;  /* 0xc0000010000b7882 */ /* 0x000fe40000000000 */
[----:B------:R-:W-:Y:S03]  /*2b70*/  HGMMA.64x64x16.F32.BF16 R24, gdesc[UR12], RZ, !UPT, gsb0 ;  /* 0x00e000000c1879f0 */ /* 0x000fe6000c0018ff */
[----:B------:R-:W-:-:S02]  /*2b80*/  WARPGROUP.DEPBAR.LE gsb0, 0x0 ;  /* 0x00008000000079c5 */ /* 0x000fc40000010000 */
[----:B------:R-:W-:-:S06]  /*2b90*/  WARPGROUP.ARRIVE ;  /* 0x00000000000079c5 */ /* 0x000fcc0000000000 */
[----:B------:R-:W-:Y:S03]  /*2ba0*/  HGMMA.64x64x16.F32.BF16 R24, gdesc[UR4], R24, gsb0 ;  /* 0x00e00000041879f0 */ /* 0x000fe60008001818 */
[----:B------:R-:W-:Y:S02]  /*2bb0*/  WARPGROUP.DEPBAR.LE gsb0, 0x0 ;  /* 0x00008000000079c5 */ /* 0x000fe40000010000 */
[----:B------:R-:W-:-:S06]  /*2bc0*/  WARPGROUP.ARRIVE ;  /* 0x00000000000079c5 */ /* 0x000fcc0000000000 */
[----:B------:R-:W-:Y:S01]  /*2bd0*/  HGMMA.64x64x16.F32.BF16 R24, gdesc[UR8], R24, gsb0 ;  /* 0x00e00000081879f0 */ /* 0x000fe20008001818 */
[----:B------:R-:W-:-:S04]  /*2be0*/  UIADD3 UR10, UR56, 0x1, URZ ;  /* 0x00000001380a7890 */ /* 0x000fc8000fffe03f */
[----:B------:R-:W-:-:S04]  /*2bf0*/  UISETP.NE.AND UP0, UPT, UR10, 0x5, UPT ;  /* 0x000000050a00788c */ /* 0x000fc8000bf05270 */
[----:B------:R-:W-:Y:S02]  /*2c00*/  USEL UR6, URZ, 0x1, UP0 ;  /* 0x000000013f067887 */ /* 0x000fe40008000000 */
[----:B------:R-:W-:-:S04]  /*2c10*/  USEL UR10, UR10, URZ, UP0 ;  /* 0x0000003f0a0a7287 */ /* 0x000fc80008000000 */
[----:B------:R-:W-:Y:S01]  /*2c20*/  LOP3.LUT R81, R18, UR6, RZ, 0x3c, !PT ;  /* 0x0000000612517c12 */ /* 0x000fe2000f8e3cff */
[----:B------:R-:W-:Y:S02]  /*2c30*/  WARPGROUP.DEPBAR.LE gsb0, 0x0 ;  /* 0x00008000000079c5 */ /* 0x000fe40000010000 */
[----:B------:R-:W-:Y:S05]  /*2c40*/  @!P0 BRA `(.L_x_28) ;  /* 0x0000000000048947 */ /* 0x000fea0003800000 */
[----:B------:R-:W-:Y:S01]  /*2c50*/  BPT.TRAP 0x1 ;  /* 0x000000040000795c */ /* 0x000fe20000300000 */
.L_x_28:
[----:B-1----:R-:W-:Y:S01]  /*2c60*/  FMNMX R4, R24, R9, !PT ;  /* 0x0000000918047209 */ /* 0x002fe20007800000 */
[----:B------:R-:W-:-:S03]  /*2c70*/  ULEA UR6, UR10, UR45, 0x3 ;  /* 0x0000002d0a067291 */ /* 0x000fc6000f8e183f */
        /* <DEDUP_REMOVED lines=30> */
[----:B------:R-:W-:Y:S01]  /*2e60*/  FMNMX R10, R42, R5, !PT ;  /* 0x000000052a0a7209 */ /* 0x000fe20007800000 */
[----:B------:R-:W-:Y:S02]  /*2e70*/  FADD R8, -R8, R9 ;  /* 0x0000000908087221 */ /* 0x000fe40000000100 */
        /* <DEDUP_REMOVED lines=18> */
[----:B------:R-:W-:Y:S01]  /*2fa0*/  @!P5 FMUL R24, R24, 0.5 ;  /* 0x3f0000001818d820 */ /* 0x000fe20000400000 */
[----:B------:R-:W-:Y:S01]  /*2fb0*/  FSETP.GEU.AND P4, PT, R29, -126, PT ;  /* 0xc2fc00001d00780b */ /* 0x000fe20003f8e000 */
[----:B------:R-:W-:Y:S01]  /*2fc0*/  @!P3 FMUL R25, R25, 0.5 ;  /* 0x3f0000001919b820 */ /* 0x000fe20000400000 */
[----:B------:R-:W-:Y:S01]  /*2fd0*/  FMNMX R5, R51, R10, !PT ;  /* 0x0000000a33057209 */ /* 0x000fe20007800000 */
[--C-:B------:R-:W-:Y:S01]  /*2fe0*/  FFMA R44, R44, UR18, -R6.reuse ;  /* 0x000000122c2c7c23 */ /* 0x100fe20008000806 */
[--C-:B------:R-:W-:Y:S01]  /*2ff0*/  FFMA R45, R45, UR18, -R6.reuse ;  /* 0x000000122d2d7c23 */ /* 0x100fe20008000806 */
[----:B------:R-:W1:Y:S01]  /*3000*/  MUFU.EX2 R24, R24 ;  /* 0x0000001800187308 */ /* 0x000e620000000800 */
[----:B------:R-:W-:Y:S01]  /*3010*/  FMNMX R10, R54, R5, !PT ;  /* 0x00000005360a7209 */ /* 0x000fe20007800000 */
[----:B------:R-:W-:Y:S01]  /*3020*/  @!P2 FMUL R28, R28, 0.5 ;  /* 0x3f0000001c1ca820 */ /* 0x000fe20000400000 */
[--C-:B------:R-:W-:Y:S01]  /*3030*/  FFMA R48, R48, UR18, -R6.reuse ;  /* 0x0000001230307c23 */ /* 0x100fe20008000806 */
[----:B------:R-:W-:Y:S01]  /*3040*/  @!P6 FMUL R32, R32, 0.5 ;  /* 0x3f0000002020e820 */ /* 0x000fe20000400000 */
[----:B------:R-:W-:Y:S01]  /*3050*/  FMNMX R10, R55, R10, !PT ;  /* 0x0000000a370a7209 */ /* 0x000fe20007800000 */
[--C-:B------:R-:W-:Y:S01]  /*3060*/  FFMA R49, R49, UR18, -R6.reuse ;  /* 0x0000001231317c23 */ /* 0x100fe20008000806 */
[--C-:B------:R-:W-:Y:S01]  /*3070*/  FFMA R53, R53, UR18, -R6.reuse ;  /* 0x0000001235357c23 */ /* 0x100fe20008000806 */
[----:B------:R-:W2:Y:S01]  /*3080*/  MUFU.EX2 R25, R25 ;  /* 0x0000001900197308 */ /* 0x000ea20000000800 */
[----:B------:R-:W-:Y:S01]  /*3090*/  @!P4 FMUL R29, R29, 0.5 ;  /* 0x3f0000001d1dc820 */ /* 0x000fe20000400000 */
[----:B------:R-:W3:Y:S01]  /*30a0*/  SHFL.BFLY PT, R5, R10, 0x1, 0x1f ;  /* 0x0c201f000a057f89 */ /* 0x000ee200000e0000 */
[----:B------:R-:W-:Y:S01]  /*30b0*/  FFMA R52, R52, UR18, -R6 ;  /* 0x0000001234347c23 */ /* 0x000fe20008000806 */
[----:B------:R-:W-:-:S04]  /*30c0*/  FMUL R8, R8, UR18 ;  /* 0x0000001208087c20 */ /* 0x000fc80008400000 */
[----:B------:R-:W4:Y:S01]  /*30d0*/  MUFU.EX2 R28, R28 ;  /* 0x0000001c001c7308 */ /* 0x000f220000000800 */
[----:B-1----:R-:W-:Y:S01]  /*30e0*/  @!P5 FMUL R24, R24, R24 ;  /* 0x000000181818d220 */ /* 0x002fe20000400000 */
[----:B------:R-:W-:-:S06]  /*30f0*/  FSETP.GEU.AND P5, PT, R33, -126, PT ;  /* 0xc2fc00002100780b */ /* 0x000fcc0003fae000 */
[----:B------:R-:W1:Y:S01]  /*3100*/  MUFU.EX2 R32, R32 ;  /* 0x0000002000207308 */ /* 0x000e620000000800 */
[----:B--2---:R-:W-:Y:S01]  /*3110*/  @!P3 FMUL R25, R25, R25 ;  /* 0x000000191919b220 */ /* 0x004fe20000400000 */
[----:B------:R-:W-:-:S05]  /*3120*/  FSETP.GEU.AND P3, PT, R36, -126, PT ;  /* 0xc2fc00002400780b */ /* 0x000fca0003f6e000 */
[----:B------:R-:W-:Y:S01]  /*3130*/  @!P5 FMUL R33, R33, 0.5 ;  /* 0x3f0000002121d820 */ /* 0x000fe20000400000 */
[----:B------:R-:W2:Y:S01]  /*3140*/  MUFU.EX2 R29, R29 ;  /* 0x0000001d001d7308 */ /* 0x000ea20000000800 */
[----:B----4-:R-:W-:Y:S01]  /*3150*/  @!P2 FMUL R28, R28, R28 ;  /* 0x0000001c1c1ca220 */ /* 0x010fe20000400000 */
[----:B------:R-:W-:Y:S02]  /*3160*/  FSETP.GEU.AND P2, PT, R37, -126, PT ;  /* 0xc2fc00002500780b */ /* 0x000fe40003f4e000 */
[----:B---3--:R-:W-:-:S03]  /*3170*/  FMNMX R5, R10, R5, !PT ;  /* 0x000000050a057209 */ /* 0x008fc60007800000 */
[----:B------:R-:W-:Y:S01]  /*3180*/  @!P3 FMUL R36, R36, 0.5 ;  /* 0x3f0000002424b820 */ /* 0x000fe20000400000 */
[----:B------:R-:W3:Y:S01]  /*3190*/  MUFU.EX2 R33, R33 ;  /* 0x0000002100217308 */ /* 0x000ee20000000800 */
[----:B-1----:R-:W-:Y:S01]  /*31a0*/  @!P6 FMUL R32, R32, R32 ;  /* 0x000000202020e220 */ /* 0x002fe20000400000 */
[----:B------:R-:W-:Y:S01]  /*31b0*/  FSETP.GEU.AND P6, PT, R41, -126, PT ;  /* 0xc2fc00002900780b */ /* 0x000fe20003fce000 */
[----:B------:R-:W1:Y:S04]  /*31c0*/  SHFL.BFLY PT, R12, R5, 0x2, 0x1f ;  /* 0x0c401f00050c7f89 */ /* 0x000e6800000e0000 */
[----:B------:R-:W-:Y:S01]  /*31d0*/  @!P2 FMUL R37, R37, 0.5 ;  /* 0x3f0000002525a820 */ /* 0x000fe20000400000 */
[----:B------:R-:W4:Y:S01]  /*31e0*/  MUFU.EX2 R36, R36 ;  /* 0x0000002400247308 */ /* 0x000f220000000800 */
        /* <DEDUP_REMOVED lines=8> */
[----:B----4-:R-:W-:Y:S01]  /*3270*/  @!P3 FMUL R36, R36, R36 ;  /* 0x000000242424b220 */ /* 0x010fe20000400000 */
[----:B------:R-:W-:Y:S02]  /*3280*/  FSETP.GEU.AND P3, PT, R45, -126, PT ;  /* 0xc2fc00002d00780b */ /* 0x000fe40003f6e000 */
[----:B-1----:R-:W-:-:S03]  /*3290*/  FMNMX R5, R5, R12, !PT ;  /* 0x0000000c05057209 */ /* 0x002fc60007800000 */
[----:B------:R-:W-:Y:S01]  /*32a0*/  @!P5 FMUL R44, R44, 0.5 ;  /* 0x3f0000002c2cd820 */ /* 0x000fe20000400000 */
[----:B------:R-:W1:Y:S01]  /*32b0*/  MUFU.EX2 R13, R40 ;  /* 0x00000028000d7308 */ /* 0x000e620000000800 */
[----:B--2---:R-:W-:Y:S01]  /*32c0*/  @!P2 FMUL R37, R37, R37 ;  /* 0x000000252525a220 */ /* 0x004fe20000400000 */
[----:B------:R-:W-:-:S05]  /*32d0*/  FSETP.GEU.AND P2, PT, R48, -126, PT ;  /* 0xc2fc00003000780b */ /* 0x000fca0003f4e000 */
[----:B------:R-:W-:Y:S01]  /*32e0*/  @!P3 FMUL R45, R45, 0.5 ;  /* 0x3f0000002d2db820 */ /* 0x000fe20000400000 */
[----:B------:R-:W2:Y:S01]  /*32f0*/  MUFU.EX2 R15, R44 ;  /* 0x0000002c000f7308 */ /* 0x000ea20000000800 */
[----:B---3--:R-:W-:Y:S01]  /*3300*/  @!P6 FMUL R10, R10, R10 ;  /* 0x0000000a0a0ae220 */ /* 0x008fe20000400000 */
[----:B------:R-:W-:-:S03]  /*3310*/  FSETP.NEU.AND P6, PT, R5, -INF , PT ;  /* 0xff8000000500780b */ /* 0x000fc60003fcd000 */
[----:B------:R-:W-:Y:S01]  /*3320*/  FADD R9, R25, R10 ;  /* 0x0000000a19097221 */ /* 0x000fe20000000000 */
[----:B------:R-:W-:Y:S01]  /*3330*/  FSEL R18, R5, RZ, P6 ;  /* 0x000000ff05127208 */ /* 0x000fe20003000000 */
[----:B------:R-:W-:Y:S01]  /*3340*/  @!P2 FMUL R48, R48, 0.5 ;  /* 0x3f0000003030a820 */ /* 0x000fe20000400000 */
[----:B------:R-:W3:Y:S01]  /*3350*/  MUFU.EX2 R12, R45 ;  /* 0x0000002d000c7308 */ /* 0x000ee20000000800 */
[----:B-1----:R-:W-:Y:S01]  /*3360*/  @!P4 FMUL R13, R13, R13 ;  /* 0x0000000d0d0dc220 */ /* 0x002fe20000400000 */
[----:B------:R-:W-:Y:S01]  /*3370*/  FSETP.GEU.AND P4, PT, R49, -126, PT ;  /* 0xc2fc00003100780b */ /* 0x000fe20003f8e000 */
[----:B------:R-:W-:Y:S01]  /*3380*/  FMUL R20, R18, UR18 ;  /* 0x0000001212147c20 */ /* 0x000fe20008400000 */
[----:B------:R-:W-:Y:S01]  /*3390*/  FSETP.GEU.AND P6, PT, R52, -126, PT ;  /* 0xc2fc00003400780b */ /* 0x000fe20003fce000 */
[----:B------:R-:W-:Y:S01]  /*33a0*/  FADD R18, -R18, R11 ;  /* 0x0000000b12127221 */ /* 0x000fe20000000100 */
[----:B------:R-:W-:Y:S01]  /*33b0*/  FADD R11, R24, R13 ;  /* 0x0000000d180b7221 */ /* 0x000fe20000000000 */
        /* <DEDUP_REMOVED lines=9> */
[--C-:B------:R-:W-:Y:S01]  /*3450*/  FFMA R38, R38, UR18, -R20.reuse ;  /* 0x0000001226267c23 */ /* 0x100fe20008000814 */
[----:B---3--:R-:W-:Y:S01]  /*3460*/  @!P3 FMUL R12, R12, R12 ;  /* 0x0000000c0c0cb220 */ /* 0x008fe20000400000 */
[----:B------:R-:W-:Y:S01]  /*3470*/  FSETP.GEU.AND P3, PT, R26, -126, PT ;  /* 0xc2fc00001a00780b */ /* 0x000fe20003f6e000 */
[----:B------:R-:W2:Y:S01]  /*3480*/  MUFU.EX2 R6, R49 ;  /* 0x0000003100067308 */ /* 0x000ea20000000800 */
[----:B------:R-:W-:Y:S01]  /*3490*/  @!P6 FMUL R52, R52, 0.5 ;  /* 0x3f0000003434e820 */ /* 0x000fe20000400000 */
[--C-:B------:R-:W-:Y:S01]  /*34a0*/  FFMA R42, R42, UR18, -R20.reuse ;  /* 0x000000122a2a7c23 */ /* 0x100fe20008000814 */
[--C-:B------:R-:W-:Y:S01]  /*34b0*/  FFMA R46, R46, UR18, -R20.reuse ;  /* 0x000000122e2e7c23 */ /* 0x100fe20008000814 */
[----:B------:R-:W-:Y:S01]  /*34c0*/  @!P5 FMUL R53, R53, 0.5 ;  /* 0x3f0000003535d820 */ /* 0x000fe20000400000 */
[--C-:B------:R-:W-:Y:S01]  /*34d0*/  FFMA R47, R47, UR18, -R20.reuse ;  /* 0x000000122f2f7c23 */ /* 0x100fe20008000814 */
[----:B-1----:R-:W-:Y:S01]  /*34e0*/  @!P2 FMUL R19, R19, R19 ;  /* 0x000000131313a220 */ /* 0x002fe20000400000 */
[----:B------:R-:W-:Y:S01]  /*34f0*/  FSETP.GEU.AND P2, PT, R27, -126, PT ;  /* 0xc2fc00001b00780b */ /* 0x000fe20003f4e000 */
[----:B------:R-:W1:Y:S01]  /*3500*/  MUFU.EX2 R14, R53 ;  /* 0x00000035000e7308 */ /* 0x000e620000000800 */
[--C-:B------:R-:W-:Y:S01]  /*3510*/  FFMA R50, R50, UR18, -R20.reuse ;  /* 0x0000001232327c23 */ /* 0x100fe20008000814 */
[--C-:B------:R-:W-:Y:S01]  /*3520*/  FFMA R51, R51, UR18, -R20.reuse ;  /* 0x0000001233337c23 */ /* 0x100fe20008000814 */
[--C-:B------:R-:W-:Y:S01]  /*3530*/  FFMA R54, R54, UR18, -R20.reuse ;  /* 0x0000001236367c23 */ /* 0x100fe20008000814 */
[----:B------:R-:W-:Y:S01]  /*3540*/  @!P3 FMUL R26, R26, 0.5 ;  /* 0x3f0000001a1ab820 */ /* 0x000fe20000400000 */
[----:B------:R-:W-:Y:S01]  /*3550*/  FFMA R55, R55, UR18, -R20 ;  /* 0x0000001237377c23 */ /* 0x000fe20008000814 */
[----:B------:R-:W-:-:S02]  /*3560*/  F2FP.BF16.F32.PACK_AB R24, R25, R24 ;  /* 0x000000181918723e */ /* 0x000fc400000010ff */
[----:B------:R-:W3:Y:S01]  /*3570*/  MUFU.EX2 R21, R52 ;  /* 0x0000003400157308 */ /* 0x000ee20000000800 */
[----:B--2---:R-:W-:Y:S01]  /*3580*/  @!P4 FMUL R6, R6, R6 ;  /* 0x000000060606c220 */ /* 0x004fe20000400000 */
[----:B------:R-:W-:Y:S02]  /*3590*/  FSETP.GEU.AND P4, PT, R22, -126, PT ;  /* 0xc2fc00001600780b */ /* 0x000fe40003f8e000 */
[----:B------:R-:W-:-:S04]  /*35a0*/  @!P2 FMUL R27, R27, 0.5 ;  /* 0x3f0000001b1ba820 */ /* 0x000fc80000400000 */
[----:B------:R2:W4:Y:S01]  /*35b0*/  MUFU.EX2 R30, R26 ;  /* 0x0000001a001e7308 */ /* 0x0005220000000800 */
[----:B-1----:R-:W-:Y:S01]  /*35c0*/  @!P5 FMUL R14, R14, R14 ;  /* 0x0000000e0e0ed220 */ /* 0x002fe20000400000 */
[----:B------:R-:W-:-:S05]  /*35d0*/  FSETP.GEU.AND P5, PT, R40, -126, PT ;  /* 0xc2fc00002800780b */ /* 0x000fca0003fae000 */
[----:B------:R-:W-:Y:S01]  /*35e0*/  @!P4 FMUL R22, R22, 0.5 ;  /* 0x3f0000001616c820 */ /* 0x000fe20000400000 */
[----:B------:R1:W5:Y:S01]  /*35f0*/  MUFU.EX2 R31, R27 ;  /* 0x0000001b001f7308 */ /* 0x0003620000000800 */
[----:B--2---:R-:W-:Y:S01]  /*3600*/  FFMA R26, R35, UR18, -R20 ;  /* 0x00000012231a7c23 */ /* 0x004fe20008000814 */
[----:B---3--:R-:W-:Y:S01]  /*3610*/  @!P6 FMUL R21, R21, R21 ;  /* 0x000000151515e220 */ /* 0x008fe20000400000 */
[----:B------:R-:W-:-:S04]  /*3620*/  FSETP.GEU.AND P6, PT, R23, -126, PT ;  /* 0xc2fc00001700780b */ /* 0x000fc80003fce000 */
[----:B------:R-:W-:Y:S01]  /*3630*/  @!P5 FMUL R40, R40, 0.5 ;  /* 0x3f0000002828d820 */ /* 0x000fe20000400000 */
[----:B------:R2:W3:Y:S01]  /*3640*/  MUFU.EX2 R34, R22 ;  /* 0x0000001600227308 */ /* 0x0004e20000000800 */
[----:B----4-:R-:W-:Y:S01]  /*3650*/  @!P3 FMUL R30, R30, R30 ;  /* 0x0000001e1e1eb220 */ /* 0x010fe20000400000 */
[----:B------:R-:W-:Y:S01]  /*3660*/  FSETP.GEU.AND P3, PT, R26, -126, PT ;  /* 0xc2fc00001a00780b */ /* 0x000fe20003f6e000 */
[----:B-1----:R-:W-:-:S05]  /*3670*/  FADD R27, R37, R14 ;  /* 0x0000000e251b7221 */ /* 0x002fca0000000000 */
[----:B------:R-:W-:Y:S01]  /*3680*/  @!P6 FMUL R23, R23, 0.5 ;  /* 0x3f0000001717e820 */ /* 0x000fe20000400000 */
[----:B--2---:R-:W-:Y:S01]  /*3690*/  FFMA R22, R39, UR18, -R20 ;  /* 0x0000001227167c23 */ /* 0x004fe20008000814 */
[----:B-----5:R-:W-:Y:S01]  /*36a0*/  @!P2 FMUL R31, R31, R31 ;  /* 0x0000001f1f1fa220 */ /* 0x020fe20000400000 */
[----:B------:R-:W-:Y:S01]  /*36b0*/  FSETP.GEU.AND P2, PT, R38, -126, PT ;  /* 0xc2fc00002600780b */ /* 0x000fe20003f4e000 */
[----:B------:R1:W2:Y:S03]  /*36c0*/  MUFU.EX2 R35, R23 ;  /* 0x0000001700237308 */ /* 0x0002a60000000800 */
[----:B------:R-:W-:Y:S01]  /*36d0*/  @!P3 FMUL R26, R26, 0.5 ;  /* 0x3f0000001a1ab820 */ /* 0x000fe20000400000 */
[----:B------:R-:W-:Y:S01]  /*36e0*/  F2FP.BF16.F32.PACK_AB R25, R31, R30 ;  /* 0x0000001e1f19723e */ /* 0x000fe200000010ff */
[----:B---3--:R-:W-:Y:S01]  /*36f0*/  @!P4 FMUL R34, R34, R34 ;  /* 0x000000222222c220 */ /* 0x008fe20000400000 */
[----:B------:R-:W-:-:S02]  /*3700*/  FSETP.GEU.AND P4, PT, R22, -126, PT ;  /* 0xc2fc00001600780b */ /* 0x000fc40003f8e000 */
[----:B------:R-:W3:Y:S01]  /*3710*/  MUFU.EX2 R40, R40 ;  /* 0x0000002800287308 */ /* 0x000ee20000000800 */
[----:B-1----:R-:W-:Y:S01]  /*3720*/  FFMA R23, R43, UR18, -R20 ;  /* 0x000000122b177c23 */ /* 0x002fe20008000814 */
[----:B------:R-:W-:Y:S02]  /*3730*/  FADD R20, R29, R12 ;  /* 0x0000000c1d147221 */ /* 0x000fe40000000000 */
[----:B------:R-:W-:Y:S02]  /*3740*/  @!P2 FMUL R38, R38, 0.5 ;  /* 0x3f0000002626a820 */ /* 0x000fe40000400000 */
[----:B------:R-:W-:Y:S02]  /*3750*/  FADD R27, R20, R27 ;  /* 0x0000001b141b7221 */ /* 0x000fe40000000000 */
[----:B------:R-:W1:Y:S01]  /*3760*/  MUFU.EX2 R39, R26 ;  /* 0x0000001a00277308 */ /* 0x000e620000000800 */
[----:B--2---:R-:W-:Y:S01]  /*3770*/  @!P6 FMUL R35, R35, R35 ;  /* 0x000000232323e220 */ /* 0x004fe20000400000 */
[----:B------:R-:W-:Y:S01]  /*3780*/  FSETP.GEU.AND P6, PT, R42, -126, PT ;  /* 0xc2fc00002a00780b */ /* 0x000fe20003fce000 */
[----:B------:R-:W-:-:S05]  /*3790*/  @!P4 FMUL R22, R22, 0.5 ;  /* 0x3f0000001616c820 */ /* 0x000fca0000400000 */
[----:B------:R-:W2:Y:S01]  /*37a0*/  MUFU.EX2 R38, R38 ;  /* 0x0000002600267308 */ /* 0x000ea20000000800 */
[----:B---3--:R-:W-:Y:S01]  /*37b0*/  @!P5 FMUL R40, R40, R40 ;  /* 0x000000282828d220 */ /* 0x008fe20000400000 */
[----:B------:R-:W-:-:S05]  /*37c0*/  FSETP.GEU.AND P5, PT, R23, -126, PT ;  /* 0xc2fc00001700780b */ /* 0x000fca0003fae000 */
[----:B------:R-:W-:Y:S01]  /*37d0*/  @!P6 FMUL R42, R42, 0.5 ;  /* 0x3f0000002a2ae820 */ /* 0x000fe20000400000 */
[----:B------:R3:W4:Y:S01]  /*37e0*/  MUFU.EX2 R41, R22 ;  /* 0x0000001600297308 */ /* 0x0007220000000800 */
[----:B-1----:R-:W-:Y:S01]  /*37f0*/  @!P3 FMUL R39, R39, R39 ;  /* 0x000000272727b220 */ /* 0x002fe20000400000 */
[----:B------:R-:W-:-:S05]  /*3800*/  FSETP.GEU.AND P3, PT, R46, -126, PT ;  /* 0xc2fc00002e00780b */ /* 0x000fca0003f6e000 */
[----:B------:R-:W-:Y:S01]  /*3810*/  @!P5 FMUL R23, R23, 0.5 ;  /* 0x3f0000001717d820 */ /* 0x000fe20000400000 */
[----:B------:R-:W1:Y:S01]  /*3820*/  MUFU.EX2 R43, R42 ;  /* 0x0000002a002b7308 */ /* 0x000e620000000800 */
[----:B--2---:R-:W-:Y:S01]  /*3830*/  @!P2 FMUL R38, R38, R38 ;  /* 0x000000262626a220 */ /* 0x004fe20000400000 */
[----:B------:R-:W-:Y:S01]  /*3840*/  FSETP.GEU.AND P2, PT, R47, -126, PT ;  /* 0xc2fc00002f00780b */ /* 0x000fe20003f4e000 */
[----:B---3--:R-:W-:Y:S01]  /*3850*/  FADD R22, R32, R19 ;  /* 0x0000001320167221 */ /* 0x008fe20000000000 */
[----:B------:R-:W-:-:S03]  /*3860*/  F2FP.BF16.F32.PACK_AB R32, R33, R32 ;  /* 0x000000202120723e */ /* 0x000fc600000010ff */
[----:B------:R-:W-:Y:S01]  /*3870*/  @!P3 FMUL R46, R46, 0.5 ;  /* 0x3f0000002e2eb820 */ /* 0x000fe20000400000 */
[----:B------:R2:W3:Y:S01]  /*3880*/  MUFU.EX2 R44, R23 ;  /* 0x00000017002c7308 */ /* 0x0004e20000000800 */
[----:B----4-:R-:W-:Y:S01]  /*3890*/  @!P4 FMUL R41, R41, R41 ;  /* 0x000000292929c220 */ /* 0x010fe20000400000 */
[----:B------:R-:W-:Y:S01]  /*38a0*/  FSETP.GEU.AND P4, PT, R50, -126, PT ;  /* 0xc2fc00003200780b */ /* 0x000fe20003f8e000 */
[----:B------:R-:W-:-:S04]  /*38b0*/  FADD R11, R11, R22 ;  /* 0x000000160b0b7221 */ /* 0x000fc80000000000 */
[----:B------:R-:W-:Y:S01]  /*38c0*/  @!P2 FMUL R47, R47, 0.5 ;  /* 0x3f0000002f2fa820 */ /* 0x000fe20000400000 */
[----:B------:R-:W4:Y:S01]  /*38d0*/  MUFU.EX2 R45, R46 ;  /* 0x0000002e002d7308 */ /* 0x000f220000000800 */
[----:B-1----:R-:W-:Y:S01]  /*38e0*/  @!P6 FMUL R43, R43, R43 ;  /* 0x0000002b2b2be220 */ /* 0x002fe20000400000 */
[----:B------:R-:W-:Y:S01]  /*38f0*/  FSETP.GEU.AND P6, PT, R51, -126, PT ;  /* 0xc2fc00003300780b */ /* 0x000fe20003fce000 */
[----:B--2---:R-:W-:-:S04]  /*3900*/  FADD R23, R36, R21 ;  /* 0x0000001524177221 */ /* 0x004fc80000000000 */
[----:B------:R-:W-:Y:S01]  /*3910*/  @!P4 FMUL R50, R50, 0.5 ;  /* 0x3f0000003232c820 */ /* 0x000fe20000400000 */
[----:B------:R-:W1:Y:S01]  /*3920*/  MUFU.EX2 R42, R47 ;  /* 0x0000002f002a7308 */ /* 0x000e620000000800 */
[----:B---3--:R-:W-:Y:S01]  /*3930*/  @!P5 FMUL R44, R44, R44 ;  /* 0x0000002c2c2cd220 */ /* 0x008fe20000400000 */
[----:B------:R-:W-:-:S03]  /*3940*/  FSETP.GEU.AND P5, PT, R54, -126, PT ;  /* 0xc2fc00003600780b */ /* 0x000fc60003fae000 */
[----:B------:R-:W-:Y:S02]  /*3950*/  FADD R20, R31, R44 ;  /* 0x0000002c1f147221 */ /* 0x000fe40000000000 */
[----:B------:R-:W-:Y:S01]  /*3960*/  @!P6 FMUL R51, R51, 0.5 ;  /* 0x3f0000003333e820 */ /* 0x000fe20000400000 */
[----:B------:R2:W3:Y:S01]  /*3970*/  MUFU.EX2 R49, R50 ;  /* 0x0000003200317308 */ /* 0x0004e20000000800 */
[----:B----4-:R-:W-:Y:S01]  /*3980*/  @!P3 FMUL R45, R45, R45 ;  /* 0x0000002d2d2db220 */ /* 0x010fe20000400000 */
[----:B------:R-:W-:-:S03]  /*3990*/  FSETP.GEU.AND P3, PT, R55, -126, PT ;  /* 0xc2fc00003700780b */ /* 0x000fc60003f6e000 */
[----:B------:R-:W-:Y:S02]  /*39a0*/  FADD R22, R34, R45 ;  /* 0x0000002d22167221 */ /* 0x000fe40000000000 */
[----:B------:R-:W-:Y:S01]  /*39b0*/  @!P5 FMUL R54, R54, 0.5 ;  /* 0x3f0000003636d820 */ /* 0x000fe20000400000 */
[----:B------:R4:W5:Y:S01]  /*39c0*/  MUFU.EX2 R46, R51 ;  /* 0x00000033002e7308 */ /* 0x0009620000000800 */
[----:B--2---:R-:W-:Y:S01]  /*39d0*/  FMUL R50, R18, UR18 ;  /* 0x0000001212327c20 */ /* 0x004fe20008400000 */
[----:B-1----:R-:W-:Y:S01]  /*39e0*/  @!P2 FMUL R42, R42, R42 ;  /* 0x0000002a2a2aa220 */ /* 0x002fe20000400000 */
[----:B------:R-:W-:Y:S01]  /*39f0*/  FSETP.GEU.AND P2, PT, R8, -126, PT ;  /* 0xc2fc00000800780b */ /* 0x000fe20003f4e000 */
[----:B------:R-:W-:Y:S01]  /*3a00*/  FADD R18, R33, R6 ;  /* 0x0000000621127221 */ /* 0x000fe20000000000 */
[----:B------:R-:W-:Y:S02]  /*3a10*/  F2FP.BF16.F32.PACK_AB R33, R39, R40 ;  /* 0x000000282721723e */ /* 0x000fe400000010ff */
[----:B------:R-:W-:Y:S01]  /*3a20*/  @!P3 FMUL R55, R55, 0.5 ;  /* 0x3f0000003737b820 */ /* 0x000fe20000400000 */
[----:B------:R-:W1:Y:S01]  /*3a30*/  MUFU.EX2 R47, R54 ;  /* 0x00000036002f7308 */ /* 0x000e620000000800 */
[----:B---3--:R-:W-:Y:S01]  /*3a40*/  @!P4 FMUL R49, R49, R49 ;  /* 0x000000313131c220 */ /* 0x008fe20000400000 */
[----:B------:R-:W-:Y:S01]  /*3a50*/  FSETP.GEU.AND P4, PT, R50, -126, PT ;  /* 0xc2fc00003200780b */ /* 0x000fe20003f8e000 */
[----:B------:R-:W-:Y:S01]  /*3a60*/  FADD R26, R9, R18 ;  /* 0x00000012091a7221 */ /* 0x000fe20000000000 */
[----:B------:R-:W-:Y:S01]  /*3a70*/  FADD R18, R28, R15 ;  /* 0x0000000f1c127221 */ /* 0x000fe20000000000 */
[----:B----4-:R-:W-:Y:S01]  /*3a80*/  FADD R51, R40, R49 ;  /* 0x0000003128337221 */ /* 0x010fe20000000000 */
[----:B------:R-:W-:Y:S01]  /*3a90*/  F2FP.BF16.F32.PACK_AB R31, R42, R45 ;  /* 0x0000002d2a1f723e */ /* 0x000fe200000010ff */
[----:B------:R-:W-:Y:S01]  /*3aa0*/  FADD R26, R26, R27 ;  /* 0x0000001b1a1a7221 */ /* 0x000fe20000000000 */
[----:B------:R2:W3:Y:S01]  /*3ab0*/  MUFU.EX2 R48, R55 ;  /* 0x0000003700307308 */ /* 0x0004e20000000800 */
[----:B------:R-:W-:Y:S01]  /*3ac0*/  @!P2 FMUL R8, R8, 0.5 ;  /* 0x3f0000000808a820 */ /* 0x000fe20000400000 */
[----:B-----5:R-:W-:Y:S01]  /*3ad0*/  @!P6 FMUL R46, R46, R46 ;  /* 0x0000002e2e2ee220 */ /* 0x020fe20000400000 */
[----:B------:R-:W-:Y:S01]  /*3ae0*/  FADD R18, R18, R23 ;  /* 0x0000001712127221 */ /* 0x000fe20000000000 */
[C---:B------:R-:W-:Y:S01]  /*3af0*/  FADD R23, R35.reuse, R42 ;  /* 0x0000002a23177221 */ /* 0x040fe20000000000 */
[----:B------:R-:W-:Y:S01]  /*3b00*/  F2FP.BF16.F32.PACK_AB R27, R35, R34 ;  /* 0x00000022231b723e */ /* 0x000fe200000010ff */
[----:B------:R-:W-:Y:S01]  /*3b10*/  FADD R53, R39, R46 ;  /* 0x0000002e27357221 */ /* 0x000fe20000000000 */
[----:B------:R-:W-:Y:S01]  /*3b20*/  @!P4 FMUL R50, R50, 0.5 ;  /* 0x3f0000003232c820 */ /* 0x000fe20000400000 */
[----:B------:R4:W5:Y:S01]  /*3b30*/  MUFU.EX2 R9, R8 ;  /* 0x0000000800097308 */ /* 0x0009620000000800 */
[----:B-1----:R-:W-:Y:S01]  /*3b40*/  @!P5 FMUL R47, R47, R47 ;  /* 0x0000002f2f2fd220 */ /* 0x002fe20000400000 */
[----:B------:R-:W-:Y:S01]  /*3b50*/  FADD R20, R20, R53 ;  /* 0x0000003514147221 */ /* 0x000fe20000000000 */
[----:B------:R-:W-:Y:S01]  /*3b60*/  FADD R11, R11, R18 ;  /* 0x000000120b0b7221 */ /* 0x000fe20000000000 */
[----:B------:R-:W-:Y:S01]  /*3b70*/  F2FP.BF16.F32.PACK_AB R45, R46, R49 ;  /* 0x000000312e2d723e */ /* 0x000fe200000010ff */
[----:B--2---:R-:W-:Y:S01]  /*3b80*/  FADD R55, R38, R47 ;  /* 0x0000002f26377221 */ /* 0x004fe20000000000 */
[----:B------:R-:W-:Y:S01]  /*3b90*/  F2FP.BF16.F32.PACK_AB R34, R37, R36 ;  /* 0x000000242522723e */ /* 0x000fe200000010ff */
[----:B------:R-:W-:Y:S01]  /*3ba0*/  FADD R26, R11, R26 ;  /* 0x0000001a0b1a7221 */ /* 0x000fe20000000000 */
[----:B------:R-:W1:Y:S01]  /*3bb0*/  MUFU.EX2 R50, R50 ;  /* 0x0000003200327308 */ /* 0x000e620000000800 */
[----:B---3--:R-:W-:Y:S01]  /*3bc0*/  @!P3 FMUL R48, R48, R48 ;  /* 0x000000303030b220 */ /* 0x008fe20000400000 */
[----:B----4-:R-:W-:Y:S01]  /*3bd0*/  FADD R8, R30, R43 ;  /* 0x0000002b1e087221 */ /* 0x010fe20000000000 */
[----:B------:R-:W-:Y:S01]  /*3be0*/  FADD R55, R22, R55 ;  /* 0x0000003716377221 */ /* 0x000fe20000000000 */
[C---:B------:R-:W-:Y:S01]  /*3bf0*/  F2FP.BF16.F32.PACK_AB R35, R41.reuse, R38 ;  /* 0x000000262923723e */ /* 0x040fe200000010ff */
[----:B------:R-:W-:Y:S01]  /*3c00*/  FADD R52, R41, R48 ;  /* 0x0000003029347221 */ /* 0x000fe20000000000 */
[----:B------:R-:W-:Y:S01]  /*3c10*/  FADD R8, R8, R51 ;  /* 0x0000003308087221 */ /* 0x000fe20000000000 */
[----:B------:R-:W-:-:S02]  /*3c20*/  F2FP.BF16.F32.PACK_AB R30, R12, R15 ;  /* 0x0000000f0c1e723e */ /* 0x000fc400000010ff */
[----:B------:R-:W-:Y:S01]  /*3c30*/  FADD R23, R23, R52 ;  /* 0x0000003417177221 */ /* 0x000fe20000000000 */
[----:B------:R-:W-:Y:S01]  /*3c40*/  FADD R8, R8, R55 ;  /* 0x0000003708087221 */ /* 0x000fe20000000000 */
[----:B-----5:R-:W-:Y:S01]  /*3c50*/  @!P2 FMUL R9, R9, R9 ;  /* 0x000000090909a220 */ /* 0x020fe20000400000 */
[----:B------:R-:W-:Y:S01]  /*3c60*/  F2FP.BF16.F32.PACK_AB R46, R14, R21 ;  /* 0x000000150e2e723e */ /* 0x000fe200000010ff */
[----:B------:R-:W-:Y:S02]  /*3c70*/  FADD R23, R20, R23 ;  /* 0x0000001714177221 */ /* 0x000fe40000000000 */
[----:B------:R-:W-:Y:S01]  /*3c80*/  FFMA R0, R9, R0, R26 ;  /* 0x0000000009007223 */ /* 0x000fe2000000001a */
[----:B------:R-:W-:Y:S01]  /*3c90*/  F2FP.BF16.F32.PACK_AB R26, R29, R28 ;  /* 0x0000001c1d1a723e */ /* 0x000fe200000010ff */
[----:B------:R-:W-:Y:S01]  /*3ca0*/  FADD R23, R8, R23 ;  /* 0x0000001708177221 */ /* 0x000fe20000000000 */
[----:B------:R-:W-:Y:S01]  /*3cb0*/  SHF.L.U32 R8, R81, 0x1f, RZ ;  /* 0x0000001f51087819 */ /* 0x000fe200000006ff */
[----:B-1----:R-:W-:Y:S01]  /*3cc0*/  @!P4 FMUL R50, R50, R50 ;  /* 0x000000323232c220 */ /* 0x002fe20000400000 */
[----:B------:R-:W-:Y:S01]  /*3cd0*/  F2FP.BF16.F32.PACK_AB R29, R44, R43 ;  /* 0x0000002b2c1d723e */ /* 0x000fe200000010ff */
[----:B------:R-:W-:Y:S01]  /*3ce0*/  FMUL R72, R72, R9 ;  /* 0x0000000948487220 */ /* 0x000fe20000400000 */
[----:B------:R1:W2:Y:S01]  /*3cf0*/  SYNCS.PHASECHK.TRANS64.TRYWAIT P2, [UR6+0xca00], R8 ;  /* 0x00ca0008ff0075a7 */ /* 0x0002a20008040146 */
[----:B------:R-:W-:Y:S01]  /*3d00*/  FFMA R3, R50, R3, R23 ;  /* 0x0000000332037223 */ /* 0x000fe20000000017 */
[-C--:B------:R-:W-:Y:S01]  /*3d10*/  FMUL R73, R73, R9.reuse ;  /* 0x0000000949497220 */ /* 0x080fe20000400000 */
        /* <DEDUP_REMOVED lines=9> */
[----:B------:R-:W-:Y:S01]  /*3db0*/  FMUL R61, R61, R9 ;  /* 0x000000093d3d7220 */ /* 0x000fe20000400000 */
        /* <DEDUP_REMOVED lines=12> */
[----:B------:R-:W-:-:S02]  /*3e80*/  F2FP.BF16.F32.PACK_AB R28, R10, R13 ;  /* 0x0000000d0a1c723e */ /* 0x000fc400000010ff */
[----:B------:R-:W-:Y:S01]  /*3e90*/  F2FP.BF16.F32.PACK_AB R44, R6, R19 ;  /* 0x00000013062c723e */ /* 0x000fe200000010ff */
[----:B-1----:R-:W-:Y:S06]  /*3ea0*/  @!P0 BRA `(.L_x_29) ;  /* 0x0000000000048947 */ /* 0x002fec0003800000 */
[----:B------:R-:W-:Y:S01]  /*3eb0*/  BPT.TRAP 0x1 ;  /* 0x000000040000795c */ /* 0x000fe20000300000 */
.L_x_29:
[----:B--2---:R-:W-:Y:S05]  /*3ec0*/  @P2 BRA `(.L_x_30) ;  /* 0x0000000000082947 */ /* 0x004fea0003800000 */
[----:B------:R-:W1:Y:S02]  /*3ed0*/  SYNCS.PHASECHK.TRANS64.TRYWAIT P2, [UR6+0xca00], R8 ;  /* 0x00ca0008ff0075a7 */ /* 0x000e640008040146 */
[----:B-1----:R-:W-:Y:S05]  /*3ee0*/  @!P2 BRA `(.L_x_31) ;  /* 0x00000038007ca947 */ /* 0x002fea0003800000 */
.L_x_30:
[----:B------:R-:W-:Y:S01]  /*3ef0*/  UIMAD UR11, UR10, 0x180, UR46 ;  /* 0x000001800a0b78a4 */ /* 0x000fe2000f8e022e */
[----:B------:R-:W-:Y:S01]  /*3f00*/  WARPGROUP.ARRIVE ;  /* 0x00000000000079c5 */ /* 0x000fe20000000000 */
[----:B------:R-:W-:Y:S01]  /*3f10*/  UMOV UR7, 0xc0000010 ;  /* 0xc000001000077882 */ /* 0x000fe20000000000 */
[----:B------:R-:W-:Y:S01]  /*3f20*/  F2FP.BF16.F32.PACK_AB R47, R48, R47 ;  /* 0x0000002f302f723e */ /* 0x000fe200000010ff */
[----:B------:R-:W-:Y:S02]  /*3f30*/  UIADD3 UR14, UR11, 0x80, URZ ;  /* 0x000000800b0e7890 */ /* 0x000fe4000fffe03f */
[----:B------:R-:W-:Y:S02]  /*3f40*/  UIADD3 UR15, UR11, 0x100, URZ ;  /* 0x000001000b0f7890 */ /* 0x000fe4000fffe03f */
[----:B------:R-:W-:Y:S02]  /*3f50*/  UMOV UR6, UR11 ;  /* 0x0000000b00067c82 */ /* 0x000fe40008000000 */
[----:B------:R-:W-:Y:S01]  /*3f60*/  HGMMA.64x16x16.F32.BF16 R72, R24, gdesc[UR4].tnspB, R72, gsb0 ;  /* 0x4020000418487df0 */ /* 0x000fe20008001848 */
[----:B------:R-:W-:Y:S01]  /*3f70*/  UMOV UR6, UR14 ;  /* 0x0000000e00067c82 */ /* 0x000fe20008000000 */
[----:B------:R-:W-:Y:S01]  /*3f80*/  UMOV UR7, 0xc0000010 ;  /* 0xc000001000077882 */ /* 0x000fe20000000000 */
[----:B------:R-:W-:Y:S01]  /*3f90*/  UIADD3 UR14, UR11, 0xa0, URZ ;  /* 0x000000a00b0e7890 */ /* 0x000fe2000fffe03f */
[----:B------:R-:W-:-:S02]  /*3fa0*/  WARPGROUP.DEPBAR.LE gsb0, 0x0 ;  /* 0x00008000000079c5 */ /* 0x000fc40000010000 */
        /* <DEDUP_REMOVED lines=60> */
.L_x_32:
[----:B------:R-:W-:-:S04]  /*4370*/  ULEA UR6, UR17, UR45, 0x3 ;  /* 0x0000002d11067291 */ /* 0x000fc8000f8e183f */
[----:B------:R-:W-:-:S04]  /*4380*/  UIADD3 UR6, UR6, 0xca28, URZ ;  /* 0x0000ca2806067890 */ /* 0x000fc8000fffe03f */
[----:B------:R-:W-:-:S09]  /*4390*/  UPRMT UR6, URZ, 0x654, UR6 ;  /* 0x000006543f067896 */ /* 0x000fd20008000006 */
[----:B------:R-:W-:Y:S01]  /*43a0*/  SYNCS.ARRIVE.TRANS64.RED.A1T0 RZ, [UR6], RZ ;  /* 0x000000ffffff79a7 */ /* 0x000fe20008100406 */
[----:B------:R-:W-:Y:S05]  /*43b0*/  @P1 BRA `(.L_x_33) ;  /* 0x0000000000041947 */ /* 0x000fea0003800000 */
[----:B------:R-:W-:Y:S01]  /*43c0*/  BPT.TRAP 0x1 ;  /* 0x000000040000795c */ /* 0x000fe20000300000 */
.L_x_33:
[----:B------:R-:W-:-:S04]  /*43d0*/  UIADD3 UR17, UR17, 0x1, URZ ;  /* 0x0000000111117890 */ /* 0x000fc8000fffe03f */
[----:B------:R-:W-:-:S04]  /*43e0*/  UISETP.NE.AND UP0, UPT, UR17, 0x5, UPT ;  /* 0x000000051100788c */ /* 0x000fc8000bf05270 */
[----:B------:R-:W-:Y:S01]  /*43f0*/  USEL UR17, UR17, URZ, UP0 ;  /* 0x0000003f11117287 */ /* 0x000fe20008000000 */
[----:B------:R-:W-:Y:S11]  /*4400*/  @!P0 BRA `(.L_x_34) ;  /* 0x0000000000048947 */ /* 0x000ff60003800000 */
[----:B------:R-:W-:Y:S01]  /*4410*/  BPT.TRAP 0x1 ;  /* 0x000000040000795c */ /* 0x000fe20000300000 */
.L_x_34:
[----:B------:R-:W-:-:S04]  /*4420*/  ULEA UR6, UR17, UR45, 0x3 ;  /* 0x0000002d11067291 */ /* 0x000fc8000f8e183f */
[----:B------:R-:W-:-:S04]  /*4430*/  UIADD3 UR6, UR6, 0xca28, URZ ;  /* 0x0000ca2806067890 */ /* 0x000fc8000fffe03f */
[----:B------:R-:W-:-:S09]  /*4440*/  UPRMT UR6, URZ, 0x654, UR6 ;  /* 0x000006543f067896 */ /* 0x000fd20008000006 */
[----:B------:R-:W-:Y:S01]  /*4450*/  SYNCS.ARRIVE.TRANS64.RED.A1T0 RZ, [UR6], RZ ;  /* 0x000000ffffff79a7 */ /* 0x000fe20008100406 */
[----:B------:R-:W-:Y:S05]  /*4460*/  @P1 BRA `(.L_x_35) ;  /* 0x0000000000041947 */ /* 0x000fea0003800000 */
[----:B------:R-:W-:Y:S01]  /*4470*/  BPT.TRAP 0x1 ;  /* 0x000000040000795c */ /* 0x000fe20000300000 */
.L_x_35:
[----:B------:R-:W-:Y:S01]  /*4480*/  UIADD3 UR10, UR10, 0x1, URZ ;  /* 0x000000010a0a7890 */ /* 0x000fe2000fffe03f */
[C---:B------:R-:W-:Y:S01]  /*4490*/  ISETP.GT.AND P2, PT, R7.reuse, 0x2, PT ;  /* 0x000000020700780c */ /* 0x040fe20003f44270 */
[----:B------:R-:W-:Y:S01]  /*44a0*/  UIADD3 UR17, UR17, 0x1, URZ ;  /* 0x0000000111117890 */ /* 0x000fe2000fffe03f */
[----:B------:R-:W-:Y:S01]  /*44b0*/  VIADD R7, R7, 0xffffffff ;  /* 0xffffffff07077836 */ /* 0x000fe20000000000 */
[----:B------:R-:W-:Y:S01]  /*44c0*/  UISETP.NE.AND UP1, UPT, UR10, 0x5, UPT ;  /* 0x000000050a00788c */ /* 0x000fe2000bf25270 */
[----:B-1----:R-:W-:Y:S01]  /*44d0*/  MOV R9, R4 ;  /* 0x0000000400097202 */ /* 0x002fe20000000f00 */
[----:B------:R-:W-:Y:S01]  /*44e0*/  UISETP.NE.AND UP0, UPT, UR17, 0x5, UPT ;  /* 0x000000051100788c */ /* 0x000fe2000bf05270 */
[----:B------:R-:W-:Y:S01]  /*44f0*/  IMAD.MOV.U32 R11, RZ, RZ, R5 ;  /* 0x000000ffff0b7224 */ /* 0x000fe200078e0005 */
[----:B------:R-:W-:Y:S02]  /*4500*/  USEL UR6, URZ, 0x1, UP1 ;  /* 0x000000013f067887 */ /* 0x000fe40008800000 */
[----:B------:R-:W-:-:S02]  /*4510*/  USEL UR17, UR17, URZ, UP0 ;  /* 0x0000003f11117287 */ /* 0x000fc40008000000 */
[----:B------:R-:W-:Y:S02]  /*4520*/  USEL UR56, UR10, URZ, UP1 ;  /* 0x0000003f0a387287 */ /* 0x000fe40008800000 */
[----:B------:R-:W-:Y:S01]  /*4530*/  LOP3.LUT R18, R81, UR6, RZ, 0x3c, !PT ;  /* 0x0000000651127c12 */ /* 0x000fe2000f8e3cff */
[----:B------:R-:W-:Y:S09]  /*4540*/  @P2 BRA `(.L_x_36) ;  /* 0xffffffe400542947 */ /* 0x000ff2000383ffff */
.L_x_25:
[----:B------:R-:W-:-:S04]  /*4550*/  ULOP3.LUT UR4, UR39, 0x1, URZ, 0xfc, !UPT ;  /* 0x0000000127047892 */ /* 0x000fc8000f8efc3f */
[----:B------:R-:W-:-:S06]  /*4560*/  UISETP.NE.AND UP0, UPT, UR4, 0x3, UPT ;  /* 0x000000030400788c */ /* 0x000fcc000bf05270 */
[----:B------:R-:W-:-:S13]  /*4570*/  PLOP3.LUT P2, PT, PT, PT, UP0, 0x80, 0x0 ;  /* 0x000000000000781c */ /* 0x000fda0003f4f008 */
[----:B------:R-:W-:Y:S05]  /*4580*/  @!P2 BRA `(.L_x_37) ;  /* 0x000000000004a947 */ /* 0x000fea0003800000 */
[----:B------:R-:W-:Y:S01]  /*4590*/  BPT.TRAP 0x1 ;  /* 0x000000040000795c */ /* 0x000fe20000300000 */
.L_x_37:
[----:B------:R-:W-:Y:S02]  /*45a0*/  UISETP.GT.U32.AND UP0, UPT, UR39, 0x1, UPT ;  /* 0x000000012700788c */ /* 0x000fe4000bf04070 */
[----:B------:R-:W-:-:S04]  /*45b0*/  ULEA UR4, UR36, UR45, 0x3 ;  /* 0x0000002d24047291 */ /* 0x000fc8000f8e183f */
[----:B------:R-:W-:Y:S01]  /*45c0*/  UIADD3 UR4, UR4, 0xca60, URZ ;  /* 0x0000ca6004047890 */ /* 0x000fe2000fffe03f */
[----:B------:R-:W-:-:S03]  /*45d0*/  PLOP3.LUT P2, PT, PT, PT, UP0, 0x80, 0x0 ;  /* 0x000000000000781c */ /* 0x000fc60003f4f008 */
[----:B------:R-:W-:-:S09]  /*45e0*/  UPRMT UR4, URZ, 0x654, UR4 ;  /* 0x000006543f047896 */ /* 0x000fd20008000004 */
[----:B------:R-:W-:Y:S01]  /*45f0*/  SYNCS.ARRIVE.TRANS64.RED.A1T0 RZ, [UR4], RZ ;  /* 0x000000ffffff79a7 */ /* 0x000fe20008100404 */
[----:B------:R-:W-:Y:S05]  /*4600*/  @P2 BRA `(.L_x_38) ;  /* 0x0000000000042947 */ /* 0x000fea0003800000 */
[----:B------:R-:W-:Y:S01]  /*4610*/  BPT.TRAP 0x1 ;  /* 0x000000040000795c */ /* 0x000fe20000300000 */
.L_x_38:
[----:B------:R-:W-:Y:S05]  /*4620*/  @!P0 BRA `(.L_x_39) ;  /* 0x0000000000048947 */ /* 0x000fea0003800000 */
[----:B------:R-:W-:Y:S01]  /*4630*/  BPT.TRAP 0x1 ;  /* 0x000000040000795c */ /* 0x000fe20000300000 */
.L_x_39:
[----:B------:R-:W-:-:S04]  /*4640*/  ULEA UR17, UR17, UR45, 0x3 ;  /* 0x0000002d11117291 */ /* 0x000fc8000f8e183f */
[----:B------:R-:W-:-:S04]  /*4650*/  UIADD3 UR17, UR17, 0xca28, URZ ;  /* 0x0000ca2811117890 */ /* 0x000fc8000fffe03f */
[----:B------:R-:W-:-:S09]  /*4660*/  UPRMT UR17, URZ, 0x654, UR17 ;  /* 0x000006543f117896 */ /* 0x000fd20008000011 */
[----:B------:R-:W-:Y:S01]  /*4670*/  SYNCS.ARRIVE.TRANS64.RED.A1T0 RZ, [UR17], RZ ;  /* 0x000000ffffff79a7 */ /* 0x000fe20008100411 */
[----:B------:R-:W-:Y:S05]  /*4680*/  @P1 BRA `(.L_x_40) ;  /* 0x0000000000041947 */ /* 0x000fea0003800000 */
[----:B------:R-:W-:Y:S01]  /*4690*/  BPT.TRAP 0x1 ;  /* 0x000000040000795c */ /* 0x000fe20000300000 */
.L_x_40:
[----:B------:R-:W1:Y:S01]  /*46a0*/  SHFL.BFLY PT, R7, R0, 0x1, 0x1f ;  /* 0x0c201f0000077f89 */ /* 0x000e6200000e0000 */
[----:B------:R-:W-:Y:S01]  /*46b0*/  BSSY B0, `(.L_x_41) ;  /* 0x0000023000007945 */ /* 0x000fe20003800000 */
[----:B------:R-:W-:Y:S01]  /*46c0*/  IMAD.MOV.U32 R9, RZ, RZ, 0x7f800000 ;  /* 0x7f800000ff097424 */ /* 0x000fe200078e00ff */
[----:B------:R-:W-:Y:S01]  /*46d0*/  MOV R10, 0x3f800000 ;  /* 0x3f800000000a7802 */ /* 0x000fe20000000f00 */
[----:B------:R-:W2:Y:S01]  /*46e0*/  SHFL.BFLY PT, R6, R3, 0x1, 0x1f ;  /* 0x0c201f0003067f89 */ /* 0x000ea200000e0000 */
[----:B------:R-:W-:Y:S02]  /*46f0*/  IMAD.MOV.U32 R11, RZ, RZ, 0x7f800000 ;  /* 0x7f800000ff0b7424 */ /* 0x000fe400078e00ff */
[----:B-1----:R-:W-:Y:S01]  /*4700*/  FADD R7, R7, R0 ;  /* 0x0000000007077221 */ /* 0x002fe20000000000 */
[----:B--2---:R-:W-:-:S04]  /*4710*/  FADD R15, R6, R3 ;  /* 0x00000003060f7221 */ /* 0x004fc80000000000 */
[----:B------:R-:W1:Y:S01]  /*4720*/  SHFL.BFLY PT, R8, R7, 0x2, 0x1f ;  /* 0x0c401f0007087f89 */ /* 0x000e6200000e0000 */
[----:B------:R-:W-:-:S03]  /*4730*/  IMAD.MOV.U32 R6, RZ, RZ, 0x3f800000 ;  /* 0x3f800000ff067424 */ /* 0x000fc600078e00ff */
[----:B------:R-:W2:Y:S01]  /*4740*/  SHFL.BFLY PT, R20, R15, 0x2, 0x1f ;  /* 0x0c401f000f147f89 */ /* 0x000ea200000e0000 */
[C---:B-1----:R-:W-:Y:S01]  /*4750*/  FSETP.NE.AND P0, PT, R7.reuse, -R8, PT ;  /* 0x800000080700720b */ /* 0x042fe20003f05000 */
[----:B------:R-:W-:Y:S01]  /*4760*/  FADD R3, R7, R8 ;  /* 0x0000000807037221 */ /* 0x000fe20000000000 */
[----:B--2---:R-:W-:-:S11]  /*4770*/  FADD R8, R15, R20 ;  /* 0x000000140f087221 */ /* 0x004fd60000000000 */
[----:B------:R-:W-:Y:S05]  /*4780*/  @!P0 BRA `(.L_x_42) ;  /* 0x0000000000548947 */ /* 0x000fea0003800000 */
[----:B------:R-:W-:Y:S01]  /*4790*/  IADD3 R0, R3, 0x1800000, RZ ;  /* 0x0180000003007810 */ /* 0x000fe20007ffe0ff */
[----:B------:R-:W-:Y:S03]  /*47a0*/  BSSY B1, `(.L_x_43) ;  /* 0x000000c000017945 */ /* 0x000fe60003800000 */
[----:B------:R-:W-:-:S04]  /*47b0*/  LOP3.LUT R0, R0, 0x7f800000, RZ, 0xc0, !PT ;  /* 0x7f80000000007812 */ /* 0x000fc800078ec0ff */
[----:B------:R-:W-:-:S13]  /*47c0*/  ISETP.GT.U32.AND P0, PT, R0, 0x1ffffff, PT ;  /* 0x01ffffff0000780c */ /* 0x000fda0003f04070 */
[----:B------:R-:W-:Y:S05]  /*47d0*/  @P0 BRA `(.L_x_44) ;  /* 0x0000000000100947 */ /* 0x000fea0003800000 */
[----:B------:R-:W-:-:S07]  /*47e0*/  MOV R14, 0x4800 ;  /* 0x00004800000e7802 */ /* 0x000fce0000000f00 */
[----:B------:R-:W-:Y:S05]  /*47f0*/  CALL.REL.NOINC `($__internal_0_$__cuda_sm20_rcp_rn_f32_slowpath) ;  /* 0x0000003400487944 */ /* 0x000fea0003c00000 */
[----:B------:R-:W-:Y:S01]  /*4800*/  IMAD.MOV.U32 R6, RZ, RZ, R0 ;  /* 0x000000ffff067224 */ /* 0x000fe200078e0000 */
[----:B------:R-:W-:Y:S06]  /*4810*/  BRA `(.L_x_45) ;  /* 0x0000000000107947 */ /* 0x000fec0003800000 */
.L_x_44:
[----:B------:R-:W1:Y:S02]  /*4820*/  MUFU.RCP R6, R3 ;  /* 0x0000000300067308 */ /* 0x000e640000001000 */
[----:B-1----:R-:W-:-:S04]  /*4830*/  FFMA R0, R3, R6, -1 ;  /* 0xbf80000003007423 */ /* 0x002fc80000000006 */
[----:B------:R-:W-:-:S04]  /*4840*/  FADD.FTZ R7, -R0, -RZ ;  /* 0x800000ff00077221 */ /* 0x000fc80000010100 */
[----:B------:R-:W-:-:S07]  /*4850*/  FFMA R6, R6, R7, R6 ;  /* 0x0000000706067223 */ /* 0x000fce0000000006 */
.L_x_45:
[----:B------:R-:W-:Y:S05]  /*4860*/  BSYNC B1 ;  /* 0x0000000000017941 */ /* 0x000fea0003800000 */
.L_x_43:
[----:B------:R-:W-:Y:S01]  /*4870*/  FSETP.GEU.AND P0, PT, |R3|, 1.175494350822287508e-38, PT ;  /* 0x008000000300780b */ /* 0x000fe20003f0e200 */
[----:B------:R-:W-:-:S12]  /*4880*/  ULDC UR4, c[0x0][0x600] ;  /* 0x0001800000047ab9 */ /* 0x000fd80000000800 */
[----:B------:R-:W-:-:S04]  /*4890*/  @!P0 FMUL R3, R3, 16777216 ;  /* 0x4b80000003038820 */ /* 0x000fc80000400000 */
[----:B------:R-:W1:Y:S02]  /*48a0*/  MUFU.LG2 R0, R3 ;  /* 0x0000000300007308 */ /* 0x000e640000000c00 */
[----:B-1----:R-:W-:-:S04]  /*48b0*/  @!P0 FADD R0, R0, -24 ;  /* 0xc1c0000000008421 */ /* 0x002fc80000000000 */
[----:B------:R-:W-:-:S04]  /*48c0*/  FMUL R11, R0, 0.69314718246459960938 ;  /* 0x3f317218000b7820 */ /* 0x000fc80000400000 */
[----:B------:R-:W-:-:S07]  /*48d0*/  FFMA R11, R4, UR4, R11 ;  /* 0x00000004040b7c23 */ /* 0x000fce000800000b */
.L_x_42:
[----:B------:R-:W-:Y:S05]  /*48e0*/  BSYNC B0 ;  /* 0x0000000000007941 */ /* 0x000fea0003800000 */
.L_x_41:
[----:B------:R-:W-:Y:S01]  /*48f0*/  FSETP.NE.AND P0, PT, R15, -R20, PT ;  /* 0x800000140f00720b */ /* 0x000fe20003f05000 */
[----:B------:R-:W-:Y:S01]  /*4900*/  ULDC UR4, c[0x0][0x608] ;  /* 0x0001820000047ab9 */ /* 0x000fe20000000800 */
[----:B------:R-:W-:Y:S01]  /*4910*/  BSSY B0, `(.L_x_46) ;  /* 0x0000025000007945 */ /* 0x000fe20003800000 */
[----:B------:R-:W-:-:S04]  /*4920*/  FMUL R6, R6, UR4 ;  /* 0x0000000406067c20 */ /* 0x000fc80008400000 */
        /* <DEDUP_REMOVED lines=12> */
[----:B------:R-:W-:Y:S06]  /*49f0*/  @!P0 BRA `(.L_x_47) ;  /* 0x0000000000588947 */ /* 0x000fec0003800000 */
[----:B------:R-:W-:Y:S01]  /*4a00*/  VIADD R0, R8, 0x1800000 ;  /* 0x0180000008007836 */ /* 0x000fe20000000000 */
[----:B------:R-:W-:Y:S04]  /*4a10*/  BSSY B1, `(.L_x_48) ;  /* 0x000000d000017945 */ /* 0x000fe80003800000 */
[----:B------:R-:W-:-:S04]  /*4a20*/  LOP3.LUT R0, R0, 0x7f800000, RZ, 0xc0, !PT ;  /* 0x7f80000000007812 */ /* 0x000fc800078ec0ff */
[----:B------:R-:W-:-:S13]  /*4a30*/  ISETP.GT.U32.AND P0, PT, R0, 0x1ffffff, PT ;  /* 0x01ffffff0000780c */ /* 0x000fda0003f04070 */
[----:B------:R-:W-:Y:S05]  /*4a40*/  @P0 BRA `(.L_x_49) ;  /* 0x0000000000140947 */ /* 0x000fea0003800000 */
[----:B------:R-:W-:Y:S02]  /*4a50*/  MOV R3, R8 ;  /* 0x0000000800037202 */ /* 0x000fe40000000f00 */
[----:B------:R-:W-:-:S07]  /*4a60*/  MOV R14, 0x4a80 ;  /* 0x00004a80000e7802 */ /* 0x000fce0000000f00 */
[----:B------:R-:W-:Y:S05]  /*4a70*/  CALL.REL.NOINC `($__internal_0_$__cuda_sm20_rcp_rn_f32_slowpath) ;  /* 0x0000003000a87944 */ /* 0x000fea0003c00000 */
[----:B------:R-:W-:Y:S01]  /*4a80*/  IMAD.MOV.U32 R10, RZ, RZ, R0 ;  /* 0x000000ffff0a7224 */ /* 0x000fe200078e0000 */
[----:B------:R-:W-:Y:S06]  /*4a90*/  BRA `(.L_x_50) ;  /* 0x0000000000107947 */ /* 0x000fec0003800000 */
.L_x_49:
[----:B------:R-:W1:Y:S02]  /*4aa0*/  MUFU.RCP R3, R8 ;  /* 0x0000000800037308 */ /* 0x000e640000001000 */
[----:B-1----:R-:W-:-:S04]  /*4ab0*/  FFMA R0, R8, R3, -1 ;  /* 0xbf80000008007423 */ /* 0x002fc80000000003 */
[----:B------:R-:W-:-:S04]  /*4ac0*/  FADD.FTZ R0, -R0, -RZ ;  /* 0x800000ff00007221 */ /* 0x000fc80000010100 */
[----:B------:R-:W-:-:S07]  /*4ad0*/  FFMA R10, R3, R0, R3 ;  /* 0x00000000030a7223 */ /* 0x000fce0000000003 */
.L_x_50:
[----:B------:R-:W-:Y:S05]  /*4ae0*/  BSYNC B1 ;  /* 0x0000000000017941 */ /* 0x000fea0003800000 */
.L_x_48:
[----:B------:R-:W-:Y:S01]  /*4af0*/  FSETP.GEU.AND P0, PT, |R8|, 1.175494350822287508e-38, PT ;  /* 0x008000000800780b */ /* 0x000fe20003f0e200 */
[----:B------:R-:W-:-:S12]  /*4b00*/  ULDC UR4, c[0x0][0x600] ;  /* 0x0001800000047ab9 */ /* 0x000fd80000000800 */
[----:B------:R-:W-:-:S04]  /*4b10*/  @!P0 FMUL R8, R8, 16777216 ;  /* 0x4b80000008088820 */ /* 0x000fc80000400000 */
[----:B------:R-:W1:Y:S02]  /*4b20*/  MUFU.LG2 R0, R8 ;  /* 0x0000000800007308 */ /* 0x000e640000000c00 */
[----:B-1----:R-:W-:-:S04]  /*4b30*/  @!P0 FADD R0, R0, -24 ;  /* 0xc1c0000000008421 */ /* 0x002fc80000000000 */
[----:B------:R-:W-:-:S04]  /*4b40*/  FMUL R0, R0, 0.69314718246459960938 ;  /* 0x3f31721800007820 */ /* 0x000fc80000400000 */
[----:B------:R-:W-:-:S07]  /*4b50*/  FFMA R9, R5, UR4, R0 ;  /* 0x0000000405097c23 */ /* 0x000fce0008000000 */
.L_x_47:
[----:B------:R-:W-:Y:S05]  /*4b60*/  BSYNC B0 ;  /* 0x0000000000007941 */ /* 0x000fea0003800000 */
.L_x_46:
[----:B------:R-:W-:Y:S01]  /*4b70*/  SHF.L.U32 R0, R80, 0x1f, RZ ;  /* 0x0000001f50007819 */ /* 0x000fe200000006ff */
[----:B------:R-:W-:Y:S01]  /*4b80*/  UISETP.NE.AND UP0, UPT, UR51, 0x1, UPT ;  /* 0x000000013300788c */ /* 0x000fe2000bf05270 */
[----:B------:R-:W-:Y:S01]  /*4b90*/  LOP3.LUT P0, R19, R2, 0x3, RZ, 0xc0, !PT ;  /* 0x0000000302137812 */ /* 0x000fe2000780c0ff */
[----:B------:R-:W-:Y:S01]  /*4ba0*/  UISETP.NE.AND UP1, UPT, UR51, 0x2, UPT ;  /* 0x000000023300788c */ /* 0x000fe2000bf25270 */
[----:B------:R-:W1:Y:S01]  /*4bb0*/  SYNCS.PHASECHK.TRANS64.TRYWAIT P1, [UR16+0x8], R0 ;  /* 0x00000800ff0075a7 */ /* 0x000e620008020150 */
[----:B------:R-:W-:Y:S01]  /*4bc0*/  ULDC UR4, c[0x0][0x608] ;  /* 0x0001820000047ab9 */ /* 0x000fe20000000800 */
[----:B------:R-:W-:Y:S01]  /*4bd0*/  USHF.L.U32 UR42, UR42, 0x6, URZ ;  /* 0x000000062a2a7899 */ /* 0x000fe2000800063f */
[----:B------:R-:W-:-:S05]  /*4be0*/  FMUL R10, R10, UR4 ;  /* 0x000000040a0a7c20 */ /* 0x000fca0008400000 */
[----:B------:R-:W-:Y:S02]  /*4bf0*/  @!UP0 ULOP3.LUT UP2, URZ, UR36, 0x2, URZ, 0xc0, !UPT ;  /* 0x00000002243f8892 */ /* 0x000fe4000f84c03f */
[----:B------:R-:W-:Y:S02]  /*4c00*/  @!UP0 ULOP3.LUT UR36, UR36, 0x1, URZ, 0xc0, !UPT ;  /* 0x0000000124248892 */ /* 0x000fe4000f8ec03f */
[----:B------:R-:W-:Y:S02]  /*4c10*/  @!UP0 USEL UR5, URZ, 0x1, UP2 ;  /* 0x000000013f058887 */ /* 0x000fe40009000000 */
[----:B------:R-:W-:Y:S02]  /*4c20*/  @!UP1 UIADD3 UR6, UR36, 0x1, URZ ;  /* 0x0000000124069890 */ /* 0x000fe4000fffe03f */
[----:B------:R-:W-:Y:S02]  /*4c30*/  @!UP0 ULOP3.LUT UR37, UR37, UR5, URZ, 0x3c, !UPT ;  /* 0x0000000525258292 */ /* 0x000fe4000f8e3c3f */
[----:B------:R-:W-:-:S02]  /*4c40*/  @!UP1 UISETP.GT.U32.AND UP2, UPT, UR6, 0x1, UPT ;  /* 0x000000010600988c */ /* 0x000fc4000bf44070 */
[----:B------:R-:W-:Y:S02]  /*4c50*/  @!UP1 ULOP3.LUT UR36, UR36, 0x1, URZ, 0xc, !UPT ;  /* 0x0000000124249892 */ /* 0x000fe4000f8e0c3f */
[----:B------:R-:W-:-:S04]  /*4c60*/  @!UP1 USEL UR5, URZ, 0x1, !UP2 ;  /* 0x000000013f059887 */ /* 0x000fc8000d000000 */
[----:B------:R-:W-:Y:S01]  /*4c70*/  @!UP1 ULOP3.LUT UR37, UR37, UR5, URZ, 0x3c, !UPT ;  /* 0x0000000525259292 */ /* 0x000fe2000f8e3c3f */
[----:B-1----:R-:W-:Y:S11]  /*4c80*/  @!P1 BRA `(.L_x_51) ;  /* 0x0000002c002c9947 */ /* 0x002ff60003800000 */
.L_x_116:
[----:B------:R-:W-:Y:S04]  /*4c90*/  BSSY B0, `(.L_x_52) ;  /* 0x000001a000007945 */ /* 0x000fe80003800000 */
[----:B------:R-:W-:Y:S05]  /*4ca0*/  @P0 BRA `(.L_x_53) ;  /* 0x0000000000600947 */ /* 0x000fea0003800000 */
[----:B------:R-:W2:Y:S01]  /*4cb0*/  LDC R4, c[0x0][0xa10] ;  /* 0x00028400ff047b82 */ /* 0x000ea20000000800 */
[----:B-1----:R-:W-:Y:S01]  /*4cc0*/  LOP3.LUT R0, R2, 0x60, RZ, 0xc0, !PT ;  /* 0x0000006002007812 */ /* 0x002fe200078ec0ff */
[----:B------:R-:W-:Y:S01]  /*4cd0*/  IMAD R5, RZ, RZ, -UR50 ;  /* 0x80000032ff057e24 */ /* 0x000fe2000f8e02ff */
[----:B------:R-:W-:Y:S01]  /*4ce0*/  SHF.R.U32.HI R3, RZ, 0x2, R2 ;  /* 0x00000002ff037819 */ /* 0x000fe20000011602 */
[----:B------:R-:W-:Y:S01]  /*4cf0*/  ULDC UR4, c[0x0][0x288] ;  /* 0x0000a20000047ab9 */ /* 0x000fe20000000800 */
[----:B------:R-:W-:Y:S02]  /*4d00*/  SHF.R.U32.HI R0, RZ, 0x5, R0 ;  /* 0x00000005ff007819 */ /* 0x000fe40000011600 */
[----:B------:R-:W-:Y:S01]  /*4d10*/  LOP3.LUT R3, R3, 0x7, RZ, 0xc0, !PT ;  /* 0x0000000703037812 */ /* 0x000fe200078ec0ff */
[----:B------:R-:W1:Y:S01]  /*4d20*/  LDC.64 R6, c[0x0][0x688] ;  /* 0x0001a200ff067b82 */ /* 0x000e620000000a00 */
[----:B------:R-:W-:-:S04]  /*4d30*/  SHF.L.U32 R0, R0, 0x4, RZ ;  /* 0x0000000400007819 */ /* 0x000fc800000006ff */
[----:B------:R-:W-:Y:S01]  /*4d40*/  LOP3.LUT R3, R0, 0xfffffff0, R3, 0xe2, !PT ;  /* 0xfffffff000037812 */ /* 0x000fe200078ee203 */
[----:B--2---:R-:W-:-:S04]  /*4d50*/  IMAD R5, R4, R5, UR49 ;  /* 0x0000003104057e24 */ /* 0x004fc8000f8e0205 */
[----:B-1----:R-:W-:Y:S02]  /*4d60*/  IMAD R0, R5, R6, UR42 ;  /* 0x0000002a05007e24 */ /* 0x002fe4000f8e0206 */
[----:B------:R-:W-:Y:S02]  /*4d70*/  VIADD R5, R3, UR42 ;  /* 0x0000002a03057c36 */ /* 0x000fe40008000000 */
[----:B------:R-:W-:Y:S02]  /*4d80*/  IMAD R0, R7, UR44, R0 ;  /* 0x0000002c07007c24 */ /* 0x000fe4000f8e0200 */
[C---:B------:R-:W-:Y:S01]  /*4d90*/  VIADD R4, R5.reuse, 0x8 ;  /* 0x0000000805047836 */ /* 0x040fe20000000000 */
[----:B------:R-:W-:Y:S02]  /*4da0*/  ISETP.GE.U32.AND P0, PT, R5, UR4, PT ;  /* 0x0000000405007c0c */ /* 0x000fe4000bf06070 */
[----:B------:R-:W-:Y:S02]  /*4db0*/  IADD3 R3, P2, R3, R0, RZ ;  /* 0x0000000003037210 */ /* 0x000fe40007f5e0ff */
[----:B------:R-:W-:Y:S01]  /*4dc0*/  ISETP.GE.U32.AND P1, PT, R4, UR4, PT ;  /* 0x0000000404007c0c */ /* 0x000fe2000bf26070 */
[----:B------:R-:W-:Y:S01]  /*4dd0*/  ULDC.64 UR4, c[0x0][0x680] ;  /* 0x0001a00000047ab9 */ /* 0x000fe20000000a00 */
[----:B------:R-:W-:-:S02]  /*4de0*/  LEA.HI.X.SX32 R0, R0, RZ, 0x1, P2 ;  /* 0x000000ff00007211 */ /* 0x000fc400010f0eff */
[----:B------:R-:W-:-:S04]  /*4df0*/  LEA R4, P2, R3, UR4, 0x2 ;  /* 0x0000000403047c11 */ /* 0x000fc8000f8410ff */
[----:B------:R-:W-:-:S05]  /*4e00*/  LEA.HI.X R5, R3, UR5, R0, 0x2, P2 ;  /* 0x0000000503057c11 */ /* 0x000fca00090f1400 */
[----:B------:R2:W-:Y:S04]  /*4e10*/  @!P0 STG.E desc[UR54][R4.64], R11 ;  /* 0x0000000b04008986 */ /* 0x0005e8000c101936 */
[----:B------:R2:W-:Y:S02]  /*4e20*/  @!P1 STG.E desc[UR54][R4.64+0x20], R9 ;  /* 0x0000200904009986 */ /* 0x0005e4000c101936 */
.L_x_53:
[----:B------:R-:W-:Y:S05]  /*4e30*/  BSYNC B0 ;  /* 0x0000000000007941 */ /* 0x000fea0003800000 */
.L_x_52:
[----:B------:R-:W-:Y:S01]  /*4e40*/  ULDC.64 UR4, c[0x0][0x730] ;  /* 0x0001cc0000047ab9 */ /* 0x000fe20000000a00 */
[-C--:B------:R-:W-:Y:S01]  /*4e50*/  FMUL R74, R74, R10.reuse ;  /* 0x0000000a4a4a7220 */ /* 0x080fe20000400000 */
[----:B------:R-:W-:Y:S01]  /*4e60*/  ISETP.NE.U32.AND P0, PT, RZ, UR4, PT ;  /* 0x00000004ff007c0c */ /* 0x000fe2000bf05070 */
[-C--:B------:R-:W-:Y:S01]  /*4e70*/  FMUL R75, R75, R10.reuse ;  /* 0x0000000a4b4b7220 */ /* 0x080fe20000400000 */
[-C--:B------:R-:W-:Y:S01]  /*4e80*/  FMUL R78, R78, R10.reuse ;  /* 0x0000000a4e4e7220 */ /* 0x080fe20000400000 */
[-C--:B------:R-:W-:Y:S01]  /*4e90*/  FMUL R79, R79, R10.reuse ;  /* 0x0000000a4f4f7220 */ /* 0x080fe20000400000 */
[----:B------:R-:W-:Y:S01]  /*4ea0*/  ISETP.NE.AND.EX P0, PT, RZ, UR5, PT, P0 ;  /* 0x00000005ff007c0c */ /* 0x000fe2000bf05300 */
[-C--:B------:R-:W-:Y:S01]  /*4eb0*/  FMUL R66, R66, R10.reuse ;  /* 0x0000000a42427220 */ /* 0x080fe20000400000 */
[-C--:B------:R-:W-:Y:S01]  /*4ec0*/  FMUL R67, R67, R10.reuse ;  /* 0x0000000a43437220 */ /* 0x080fe20000400000 */
[-C--:B------:R-:W-:Y:S01]  /*4ed0*/  FMUL R70, R70, R10.reuse ;  /* 0x0000000a46467220 */ /* 0x080fe20000400000 */
[-C--:B------:R-:W-:Y:S01]  /*4ee0*/  FMUL R71, R71, R10.reuse ;  /* 0x0000000a47477220 */ /* 0x080fe20000400000 */
[-C--:B------:R-:W-:Y:S01]  /*4ef0*/  FMUL R27, R58, R10.reuse ;  /* 0x0000000a3a1b7220 */ /* 0x080fe20000400000 */
[-C--:B------:R-:W-:Y:S01]  /*4f00*/  FMUL R26, R59, R10.reuse ;  /* 0x0000000a3b1a7220 */ /* 0x080fe20000400000 */
[-C--:B------:R-:W-:Y:S01]  /*4f10*/  FMUL R31, R62, R10.reuse ;  /* 0x0000000a3e1f7220 */ /* 0x080fe20000400000 */
[----:B------:R-:W-:-:S05]  /*4f20*/  FMUL R30, R63, R10 ;  /* 0x0000000a3f1e7220 */ /* 0x000fca0000400000 */
[----:B------:R-:W-:Y:S05]  /*4f30*/  @P0 BRA `(.L_x_54) ;  /* 0x0000000000240947 */ /* 0x000fea0003800000 */
[----:B------:R-:W-:Y:S02]  /*4f40*/  ULDC.64 UR4, c[0x0][0x728] ;  /* 0x0001ca0000047ab9 */ /* 0x000fe40000000a00 */
[----:B------:R-:W-:-:S04]  /*4f50*/  ISETP.NE.U32.AND P0, PT, RZ, UR4, PT ;  /* 0x00000004ff007c0c */ /* 0x000fc8000bf05070 */
[----:B------:R-:W-:-:S13]  /*4f60*/  ISETP.NE.AND.EX P0, PT, RZ, UR5, PT, P0 ;  /* 0x00000005ff007c0c */ /* 0x000fda000bf05300 */
[----:B------:R-:W-:Y:S05]  /*4f70*/  @!P0 BRA `(.L_x_55) ;  /* 0x00000000000c8947 */ /* 0x000fea0003800000 */
[----:B--2---:R-:W2:Y:S02]  /*4f80*/  LDC.64 R4, c[0x0][0x728] ;  /* 0x0001ca00ff047b82 */ /* 0x004ea40000000a00 */
[----:B--2---:R3:W5:Y:S01]  /*4f90*/  LDG.E R16, desc[UR54][R4.64] ;  /* 0x0000003604107981 */ /* 0x004762000c1e1900 */
[----:B------:R-:W-:Y:S05]  /*4fa0*/  BRA `(.L_x_54) ;  /* 0x0000000000087947 */ /* 0x000fea0003800000 */
.L_x_55:
[----:B------:R-:W-:Y:S02]  /*4fb0*/  ULDC UR4, c[0x0][0x720] ;  /* 0x0001c80000047ab9 */ /* 0x000fe40000000800 */
[----:B------:R-:W-:-:S07]  /*4fc0*/  MOV R16, UR4 ;  /* 0x0000000400107c02 */ /* 0x000fce0008000f00 */
.L_x_54:
[----:B-1----:R-:W-:-:S04]  /*4fd0*/  MOV R0, RZ ;  /* 0x000000ff00007202 */ /* 0x002fc80000000f00 */
[----:B------:R-:W-:-:S13]  /*4fe0*/  LOP3.LUT P0, RZ, R0, 0x9f, RZ, 0xc0, !PT ;  /* 0x0000009f00ff7812 */ /* 0x000fda000780c0ff */
[----:B------:R-:W-:Y:S05]  /*4ff0*/  @!P0 BRA `(.L_x_56) ;  /* 0x0000000000408947 */ /* 0x000fea0003800000 */
[----:B------:R-:W-:Y:S01]  /*5000*/  MOV R0, 0x0 ;  /* 0x0000000000007802 */ /* 0x000fe20000000f00 */
[----:B------:R-:W-:Y:S01]  /*5010*/  ULDC.64 UR4, c[0x4][0x70] ;  /* 0x01001c0000047ab9 */ /* 0x000fe20000000a00 */
[----:B------:R-:W-:Y:S01]  /*5020*/  ULDC.64 UR6, c[0x4][0x8] ;  /* 0x0100020000067ab9 */ /* 0x000fe20000000a00 */
[----:B--23--:R-:W-:Y:S01]  /*5030*/  IMAD.U32 R4, RZ, RZ, UR4 ;  /* 0x00000004ff047e24 */ /* 0x00cfe2000f8e00ff */
[----:B------:R1:W2:Y:S01]  /*5040*/  LDC.64 R14, c[0x4][R0] ;  /* 0x01000000000e7b82 */ /* 0x0002a20000000a00 */
[----:B------:R-:W-:Y:S01]  /*5050*/  IMAD.U32 R5, RZ, RZ, UR5 ;  /* 0x00000005ff057e24 */ /* 0x000fe2000f8e00ff */
[----:B------:R-:W-:Y:S01]  /*5060*/  ULDC.64 UR4, c[0x4][0x78] ;  /* 0x01001e0000047ab9 */ /* 0x000fe20000000a00 */
[----:B------:R-:W-:Y:S01]  /*5070*/  IMAD.U32 R10, RZ, RZ, UR6 ;  /* 0x00000006ff0a7e24 */ /* 0x000fe2000f8e00ff */
[----:B------:R-:W-:Y:S01]  /*5080*/  MOV R6, UR4 ;  /* 0x0000000400067c02 */ /* 0x000fe20008000f00 */
[----:B------:R-:W-:Y:S01]  /*5090*/  IMAD.U32 R7, RZ, RZ, UR5 ;  /* 0x00000005ff077e24 */ /* 0x000fe2000f8e00ff */
[----:B------:R-:W-:Y:S01]  /*50a0*/  MOV R11, UR7 ;  /* 0x00000007000b7c02 */ /* 0x000fe20008000f00 */
[----:B------:R-:W-:Y:S01]  /*50b0*/  IMAD.MOV.U32 R8, RZ, RZ, 0x70 ;  /* 0x00000070ff087424 */ /* 0x000fe200078e00ff */
[----:B------:R-:W-:Y:S01]  /*50c0*/  MOV R13, RZ ;  /* 0x000000ff000d7202 */ /* 0x000fe20000000f00 */
[----:B-1----:R-:W-:-:S07]  /*50d0*/  IMAD.MOV.U32 R12, RZ, RZ, 0x1 ;  /* 0x00000001ff0c7424 */ /* 0x002fce00078e00ff */
[----:B------:R-:W-:-:S07]  /*50e0*/  LEPC R20, `(.L_x_56) ;  /* 0x000000001014794e */ /* 0x000fce0000000000 */
[----:B--2--5:R-:W-:Y:S05]  /*50f0*/  CALL.ABS.NOINC R14 ;  /* 0x000000000e007343 */ /* 0x024fea0003c00000 */
.L_x_56:
[----:B------:R-:W-:Y:S02]  /*5100*/  IMAD.U32 R22, RZ, RZ, UR45 ;  /* 0x0000002dff167e24 */ /* 0x000fe4000f8e00ff */
[----:B------:R-:W-:-:S04]  /*5110*/  IMAD.U32 R3, RZ, RZ, UR51 ;  /* 0x00000033ff037e24 */ /* 0x000fc8000f8e00ff */
[----:B------:R-:W-:-:S05]  /*5120*/  IMAD R22, R3, 0x1100, R22 ;  /* 0x0000110003167824 */ /* 0x000fca00078e0216 */
[----:B------:R-:W-:-:S04]  /*5130*/  IADD3 R23, R22, 0x9700, RZ ;  /* 0x0000970016177810 */ /* 0x000fc80007ffe0ff */
        /* <DEDUP_REMOVED lines=9> */
[----:B------:R-:W-:Y:S01]  /*51d0*/  MOV R6, UR6 ;  /* 0x0000000600067c02 */ /* 0x000fe20008000f00 */
[----:B------:R-:W-:Y:S01]  /*51e0*/  IMAD.U32 R7, RZ, RZ, UR7 ;  /* 0x00000007ff077e24 */ /* 0x000fe2000f8e00ff */
[----:B------:R-:W-:Y:S01]  /*51f0*/  MOV R11, UR5 ;  /* 0x00000005000b7c02 */ /* 0x000fe20008000f00 */
[----:B------:R-:W-:Y:S01]  /*5200*/  IMAD.U32 R10, RZ, RZ, UR4 ;  /* 0x00000004ff0a7e24 */ /* 0x000fe2000f8e00ff */
[----:B------:R-:W-:Y:S01]  /*5210*/  MOV R13, RZ ;  /* 0x000000ff000d7202 */ /* 0x000fe20000000f00 */
[----:B------:R-:W-:-:S02]  /*5220*/  IMAD.MOV.U32 R8, RZ, RZ, 0x70 ;  /* 0x00000070ff087424 */ /* 0x000fc400078e00ff */
[----:B-1----:R-:W-:-:S07]  /*5230*/  IMAD.MOV.U32 R12, RZ, RZ, 0x1 ;  /* 0x00000001ff0c7424 */ /* 0x002fce00078e00ff */
[----:B------:R-:W-:-:S07]  /*5240*/  LEPC R20, `(.L_x_57) ;  /* 0x000000001014794e */ /* 0x000fce0000000000 */
[----:B--2--5:R-:W-:Y:S05]  /*5250*/  CALL.ABS.NOINC R14 ;  /* 0x000000000e007343 */ /* 0x024fea0003c00000 */
.L_x_57:
[C---:B------:R-:W-:Y:S01]  /*5260*/  IMAD.SHL.U32 R0, R2.reuse, 0x8, RZ ;  /* 0x0000000802007824 */ /* 0x040fe200078e00ff */
[----:B------:R-:W-:Y:S01]  /*5270*/  ULDC.64 UR4, c[0x0][0x730] ;  /* 0x0001cc0000047ab9 */ /* 0x000fe20000000a00 */
[----:B------:R-:W-:Y:S01]  /*5280*/  IMAD.SHL.U32 R3, R2, 0x10, RZ ;  /* 0x0000001002037824 */ /* 0x000fe200078e00ff */
[----:B------:R-:W-:Y:S01]  /*5290*/  ISETP.NE.U32.AND P0, PT, RZ, UR4, PT ;  /* 0x00000004ff007c0c */ /* 0x000fe2000bf05070 */
[----:B------:R-:W-:Y:S01]  /*52a0*/  ULDC UR4, c[0x0][0x720] ;  /* 0x0001c80000047ab9 */ /* 0x000fe20000000800 */
[----:B------:R-:W-:Y:S02]  /*52b0*/  LOP3.LUT R0, R0, 0x300, RZ, 0xc0, !PT ;  /* 0x0000030000007812 */ /* 0x000fe400078ec0ff */
[----:B--23--:R-:W-:Y:S02]  /*52c0*/  SHF.R.U32.HI R5, RZ, 0x1, R2 ;  /* 0x00000001ff057819 */ /* 0x00cfe40000011602 */
[----:B------:R-:W-:Y:S01]  /*52d0*/  LOP3.LUT R4, R3, 0x40, RZ, 0xc0, !PT ;  /* 0x0000004003047812 */ /* 0x000fe200078ec0ff */
[----:B------:R-:W-:Y:S01]  /*52e0*/  IMAD R19, R19, 0x10, R0 ;  /* 0x0000001013137824 */ /* 0x000fe200078e0200 */
[----:B------:R-:W-:-:S02]  /*52f0*/  LOP3.LUT R0, R2, 0x7f, RZ, 0xc0, !PT ;  /* 0x0000007f02007812 */ /* 0x000fc400078ec0ff */
[----:B------:R-:W-:Y:S02]  /*5300*/  ISETP.NE.AND.EX P0, PT, RZ, UR5, PT, P0 ;  /* 0x00000005ff007c0c */ /* 0x000fe4000bf05300 */
[----:B------:R-:W-:Y:S01]  /*5310*/  LOP3.LUT R4, R4, 0x8, R5, 0xf8, !PT ;  /* 0x0000000804047812 */ /* 0x000fe200078ef805 */
[----:B------:R-:W-:Y:S01]  /*5320*/  VIADD R0, R0, 0x1f ;  /* 0x0000001f00007836 */ /* 0x000fe20000000000 */
[----:B-----5:R-:W-:Y:S02]  /*5330*/  FSEL R32, R16, UR4, !P0 ;  /* 0x0000000410207c08 */ /* 0x020fe4000c000000 */
[----:B------:R-:W-:Y:S02]  /*5340*/  SHF.L.U32 R5, R2, 0x1, RZ ;  /* 0x0000000102057819 */ /* 0x000fe400000006ff */
[----:B------:R-:W-:Y:S01]  /*5350*/  ISETP.GT.U32.AND P0, PT, R0, 0x3e, PT ;  /* 0x0000003e0000780c */ /* 0x000fe20003f04070 */
[-C--:B------:R-:W-:Y:S01]  /*5360*/  FMUL R0, R72, R32.reuse ;  /* 0x0000002048007220 */ /* 0x080fe20000400000 */
[----:B------:R-:W-:Y:S01]  /*5370*/  LOP3.LUT R5, R4, 0x8, R5, 0x78, !PT ;  /* 0x0000000804057812 */ /* 0x000fe200078e7805 */
[-C--:B------:R-:W-:Y:S01]  /*5380*/  FMUL R6, R76, R32.reuse ;  /* 0x000000204c067220 */ /* 0x080fe20000400000 */
[----:B------:R-:W-:Y:S01]  /*5390*/  LOP3.LUT R4, R3, 0x80, RZ, 0xc0, !PT ;  /* 0x0000008003047812 */ /* 0x000fe200078ec0ff */
[-C--:B------:R-:W-:Y:S01]  /*53a0*/  FMUL R3, R73, R32.reuse ;  /* 0x0000002049037220 */ /* 0x080fe20000400000 */
[-C--:B------:R-:W-:Y:S01]  /*53b0*/  FMUL R7, R77, R32.reuse ;  /* 0x000000204d077220 */ /* 0x080fe20000400000 */
[-C--:B------:R-:W-:Y:S01]  /*53c0*/  FMUL R8, R78, R32.reuse ;  /* 0x000000204e087220 */ /* 0x080fe20000400000 */
[----:B------:R-:W-:Y:S01]  /*53d0*/  IADD3 R19, R5, R19, R4 ;  /* 0x0000001305137210 */ /* 0x000fe20007ffe004 */
        /* <DEDUP_REMOVED lines=19> */
[C---:B------:R-:W-:Y:S01]  /*5510*/  LEA R23, R19.reuse, R23, 0x1 ;  /* 0x0000001713177211 */ /* 0x040fe200078e08ff */
[----:B------:R-:W-:Y:S01]  /*5520*/  IMAD R19, R19, 0x2, R22 ;  /* 0x0000000213137824 */ /* 0x000fe200078e0216 */
[----:B------:R-:W-:-:S02]  /*5530*/  F2FP.BF16.F32.PACK_AB R32, R3, R0 ;  /* 0x000000000320723e */ /* 0x000fc400000010ff */
[----:B------:R-:W-:Y:S02]  /*5540*/  F2FP.BF16.F32.PACK_AB R33, R5, R4 ;  /* 0x000000040521723e */ /* 0x000fe400000010ff */
[----:B------:R-:W-:Y:S02]  /*5550*/  F2FP.BF16.F32.PACK_AB R34, R7, R6 ;  /* 0x000000060722723e */ /* 0x000fe400000010ff */
[----:B------:R-:W-:Y:S01]  /*5560*/  F2FP.BF16.F32.PACK_AB R35, R9, R8 ;  /* 0x000000080923723e */ /* 0x000fe200000010ff */
[----:B------:R-:W-:Y:S06]  /*5570*/  @P0 BRA `(.L_x_58) ;  /* 0x0000000000040947 */ /* 0x000fec0003800000 */
[----:B------:R-:W-:-:S04]  /*5580*/  DEPBAR.LE SB0, 0x1 ;  /* 0x000080400000791a */ /* 0x000fc80000000000 */
.L_x_58:
[----:B------:R-:W-:Y:S05]  /*5590*/  WARPSYNC.ALL ;  /* 0x0000000000007948 */ /* 0x000fea0003800000 */
[----:B------:R-:W-:Y:S01]  /*55a0*/  BAR.SYNC.DEFER_BLOCKING 0x1, 0x80 ;  /* 0x0042000000007b1d */ /* 0x000fe20000010000 */
[----:B------:R-:W-:Y:S02]  /*55b0*/  F2FP.BF16.F32.PACK_AB R4, R10, R11 ;  /* 0x0000000b0a04723e */ /* 0x000fe400000010ff */
[----:B------:R-:W-:Y:S02]  /*55c0*/  F2FP.BF16.F32.PACK_AB R5, R12, R13 ;  /* 0x0000000d0c05723e */ /* 0x000fe400000010ff */
[----:B------:R-:W-:Y:S01]  /*55d0*/  F2FP.BF16.F32.PACK_AB R6, R14, R15 ;  /* 0x0000000f0e06723e */ /* 0x000fe200000010ff */
[----:B------:R-:W-:Y:S01]  /*55e0*/  BSSY B0, `(.L_x_59) ;  /* 0x0000016000007945 */ /* 0x000fe20003800000 */
[----:B------:R-:W-:Y:S01]  /*55f0*/  F2FP.BF16.F32.PACK_AB R7, R20, R21 ;  /* 0x000000151407723e */ /* 0x000fe200000010ff */
[----:B------:R1:W-:Y:S01]  /*5600*/  STSM.16.M88.4 [R19+0x9700], R32 ;  /* 0x0097002013007844 */ /* 0x0003e20000000200 */
[----:B------:R-:W-:Y:S01]  /*5610*/  @!PT LDS RZ, [RZ] ;  /* 0x00000000fffff984 */ /* 0x000fe20000000800 */
[----:B------:R-:W-:Y:S01]  /*5620*/  @!PT LDS RZ, [RZ] ;  /* 0x00000000fffff984 */ /* 0x000fe20000000800 */
[----:B------:R-:W-:Y:S01]  /*5630*/  @!PT LDS RZ, [RZ] ;  /* 0x00000000fffff984 */ /* 0x000fe20000000800 */
[----:B------:R-:W-:Y:S01]  /*5640*/  @!PT LDS RZ, [RZ] ;  /* 0x00000000fffff984 */ /* 0x000fe20000000800 */
[----:B------:R2:W-:Y:S06]  /*5650*/  MEMBAR.ALL.CTA ;  /* 0x0000000000007992 */ /* 0x0005ec0000008000 */
[----:B--2---:R-:W2:Y:S02]  /*5660*/  FENCE.VIEW.ASYNC.S ;  /* 0x00000000000073c6 */ /* 0x004ea40000000000 */
[----:B--2---:R-:W-:Y:S06]  /*5670*/  BAR.SYNC.DEFER_BLOCKING 0x1, 0x80 ;  /* 0x0042000000007b1d */ /* 0x004fec0000010000 */
[----:B------:R-:W-:Y:S05]  /*5680*/  @P0 BRA `(.L_x_60) ;  /* 0x00000000002c0947 */ /* 0x000fea0003800000 */
[----:B------:R-:W-:Y:S01]  /*5690*/  R2UR UR40, R22 ;  /* 0x00000000162872ca */ /* 0x000fe200000e0000 */
[----:B------:R-:W-:Y:S02]  /*56a0*/  UIADD3 UR43, -UR50, URZ, URZ ;  /* 0x0000003f322b7290 */ /* 0x000fe4000fffe13f */
[----:B------:R-:W-:Y:S01]  /*56b0*/  UIADD3 UR6, UP0, UR52, 0x670, URZ ;  /* 0x0000067034067890 */ /* 0x000fe2000ff1e03f */
[----:B------:R-:W-:Y:S01]  /*56c0*/  ULDC UR4, c[0x0][0xa10] ;  /* 0x0002840000047ab9 */ /* 0x000fe20000000800 */
[----:B------:R-:W-:Y:S01]  /*56d0*/  UMOV UR41, URZ ;  /* 0x0000003f00297c82 */ /* 0x000fe20008000000 */
[----:B------:R-:W-:Y:S02]  /*56e0*/  UIMAD UR43, UR4, UR43, UR49 ;  /* 0x0000002b042b72a4 */ /* 0x000fe4000f8e0231 */
[----:B------:R-:W-:-:S05]  /*56f0*/  UIADD3.X UR7, URZ, UR53, URZ, UP0, !UPT ;  /* 0x000000353f077290 */ /* 0x000fca00087fe43f */
[----:B------:R-:W-:-:S09]  /*5700*/  UIADD3 UR40, UR40, 0x9700, URZ ;  /* 0x0000970028287890 */ /* 0x000fd2000fffe03f */
[----:B------:R2:W-:Y:S01]  /*5710*/  UTMASTG.4D [UR40], [UR6] ;  /* 0x00000028060073b5 */ /* 0x0005e20008018000 */
[----:B------:R0:W-:Y:S01]  /*5720*/  UTMACMDFLUSH ;  /* 0x00000000000079b7 */ /* 0x0001e20000000000 */
[----:B--2---:R-:W-:-:S04]  /*5730*/  DEPBAR.LE SB0, 0x1 ;  /* 0x000080400000791a */ /* 0x004fc80000000000 */
.L_x_60:
[----:B------:R-:W-:Y:S05]  /*5740*/  BSYNC B0 ;  /* 0x0000000000007941 */ /* 0x000fea0003800000 */
.L_x_59:
        /* <DEDUP_REMOVED lines=12> */
[----:B---3--:R-:W3:Y:S02]  /*5810*/  FENCE.VIEW.ASYNC.S ;  /* 0x00000000000073c6 */ /* 0x008ee40000000000 */
[----:B---3--:R-:W-:Y:S06]  /*5820*/  BAR.SYNC.DEFER_BLOCKING 0x1, 0x80 ;  /* 0x0042000000007b1d */ /* 0x008fec0000010000 */
[----:B------:R-:W-:Y:S05]  /*5830*/  @P0 BRA `(.L_x_62) ;  /* 0x00000000002c0947 */ /* 0x000fea0003800000 */
[----:B------:R-:W-:Y:S01]  /*5840*/  R2UR UR40, R22 ;  /* 0x00000000162872ca */ /* 0x000fe200000e0000 */
[----:B------:R-:W-:Y:S02]  /*5850*/  UIADD3 UR43, -UR50, URZ, URZ ;  /* 0x0000003f322b7290 */ /* 0x000fe4000fffe13f */
[----:B------:R-:W-:Y:S01]  /*5860*/  UIADD3 UR6, UP0, UR52, 0x670, URZ ;  /* 0x0000067034067890 */ /* 0x000fe2000ff1e03f */
[----:B------:R-:W-:Y:S01]  /*5870*/  ULDC UR4, c[0x0][0xa10] ;  /* 0x0002840000047ab9 */ /* 0x000fe20000000800 */
[----:B------:R-:W-:Y:S01]  /*5880*/  UMOV UR41, 0x10 ;  /* 0x0000001000297882 */ /* 0x000fe20000000000 */
[----:B------:R-:W-:Y:S02]  /*5890*/  UIMAD UR43, UR4, UR43, UR49 ;  /* 0x0000002b042b72a4 */ /* 0x000fe4000f8e0231 */
[----:B------:R-:W-:-:S05]  /*58a0*/  UIADD3.X UR7, URZ, UR53, URZ, UP0, !UPT ;  /* 0x000000353f077290 */ /* 0x000fca00087fe43f */
[----:B------:R-:W-:-:S09]  /*58b0*/  UIADD3 UR40, UR40, 0x9f00, URZ ;  /* 0x00009f0028287890 */ /* 0x000fd2000fffe03f */
[----:B------:R3:W-:Y:S01]  /*58c0*/  UTMASTG.4D [UR40], [UR6] ;  /* 0x00000028060073b5 */ /* 0x0007e20008018000 */
[----:B------:R0:W-:Y:S01]  /*58d0*/  UTMACMDFLUSH ;  /* 0x00000000000079b7 */ /* 0x0001e20000000000 */
[----:B---3--:R-:W-:-:S04]  /*58e0*/  DEPBAR.LE SB0, 0x1 ;  /* 0x000080400000791a */ /* 0x008fc80000000000 */
.L_x_62:
[----:B------:R-:W-:Y:S05]  /*58f0*/  BSYNC B0 ;  /* 0x0000000000007941 */ /* 0x000fea0003800000 */
.L_x_61:
[----:B------:R-:W-:Y:S06]  /*5900*/  BAR.SYNC.DEFER_BLOCKING 0x1, 0x80 ;  /* 0x0042000000007b1d */ /* 0x000fec0000010000 */
[----:B------:R-:W-:Y:S01]  /*5910*/  BSSY B0, `(.L_x_63) ;  /* 0x0000016000007945 */ /* 0x000fe20003800000 */
[----:B------:R3:W-:Y:S01]  /*5920*/  STSM.16.M88.4 [R23], R24 ;  /* 0x0000001817007844 */ /* 0x0007e20000000200 */
[----:B------:R-:W-:Y:S01]  /*5930*/  @!PT LDS RZ, [RZ] ;  /* 0x00000000fffff984 */ /* 0x000fe20000000800 */
[----:B------:R-:W-:Y:S01]  /*5940*/  @!PT LDS RZ, [RZ] ;  /* 0x00000000fffff984 */ /* 0x000fe20000000800 */
[----:B------:R-:W-:Y:S01]  /*5950*/  @!PT LDS RZ, [RZ] ;  /* 0x00000000fffff984 */ /* 0x000fe20000000800 */
[----:B------:R-:W-:Y:S01]  /*5960*/  @!PT LDS RZ, [RZ] ;  /* 0x00000000fffff984 */ /* 0x000fe20000000800 */
[----:B------:R4:W-:Y:S06]  /*5970*/  MEMBAR.ALL.CTA ;  /* 0x0000000000007992 */ /* 0x0009ec0000008000 */
[----:B----4-:R-:W4:Y:S02]  /*5980*/  FENCE.VIEW.ASYNC.S ;  /* 0x00000000000073c6 */ /* 0x010f240000000000 */
[----:B----4-:R-:W-:Y:S06]  /*5990*/  BAR.SYNC.DEFER_BLOCKING 0x1, 0x80 ;  /* 0x0042000000007b1d */ /* 0x010fec0000010000 */
[----:B------:R-:W-:Y:S05]  /*59a0*/  @P0 BRA `(.L_x_64) ;  /* 0x0000000000300947 */ /* 0x000fea0003800000 */
[----:B------:R-:W-:Y:S01]  /*59b0*/  R2UR UR8, R22 ;  /* 0x00000000160872ca */ /* 0x000fe200000e0000 */
[----:B------:R-:W-:Y:S02]  /*59c0*/  UIADD3 UR11, -UR50, URZ, URZ ;  /* 0x0000003f320b7290 */ /* 0x000fe4000fffe13f */
[----:B------:R-:W-:Y:S01]  /*59d0*/  UIADD3 UR6, UP0, UR52, 0x670, URZ ;  /* 0x0000067034067890 */ /* 0x000fe2000ff1e03f */
[----:B------:R-:W-:Y:S01]  /*59e0*/  ULDC UR4, c[0x0][0xa10] ;  /* 0x0002840000047ab9 */ /* 0x000fe20000000800 */
[----:B------:R-:W-:Y:S01]  /*59f0*/  UMOV UR9, 0x20 ;  /* 0x0000002000097882 */ /* 0x000fe20000000000 */
[----:B------:R-:W-:Y:S02]  /*5a00*/  UIMAD UR11, UR4, UR11, UR49 ;  /* 0x0000000b040b72a4 */ /* 0x000fe4000f8e0231 */
[----:B------:R-:W-:Y:S01]  /*5a10*/  UIADD3.X UR7, URZ, UR53, URZ, UP0, !UPT ;  /* 0x000000353f077290 */ /* 0x000fe200087fe43f */
[----:B------:R-:W-:Y:S01]  /*5a20*/  UMOV UR10, UR42 ;  /* 0x0000002a000a7c82 */ /* 0x000fe20008000000 */
[----:B------:R-:W-:-:S03]  /*5a30*/  UMOV UR12, UR44 ;  /* 0x0000002c000c7c82 */ /* 0x000fc60008000000 */
[----:B------:R-:W-:-:S09]  /*5a40*/  UIADD3 UR8, UR8, 0x9700, URZ ;  /* 0x0000970008087890 */ /* 0x000fd2000fffe03f */
[----:B------:R4:W-:Y:S02]  /*5a50*/  UTMASTG.4D [UR8], [UR6] ;  /* 0x00000008060073b5 */ /* 0x0009e40008018000 */
[----:B----4-:R0:W-:Y:S02]  /*5a60*/  UTMACMDFLUSH ;  /* 0x00000000000079b7 */ /* 0x0101e40000000000 */
.L_x_64:
[----:B------:R-:W-:Y:S05]  /*5a70*/  BSYNC B0 ;  /* 0x0000000000007941 */ /* 0x000fea0003800000 */
.L_x_63:
[----:B------:R-:W-:Y:S01]  /*5a80*/  ULEA UR4, UR51, 0xfffffff8, 0x3 ;  /* 0xfffffff833047891 */ /* 0x000fe2000f8e183f */
[----:B------:R-:W-:-:S04]  /*5a90*/  DEPBAR.LE SB0, 0x0 ;  /* 0x000080000000791a */ /* 0x000fc80000000000 */
[----:B------:R-:W-:Y:S01]  /*5aa0*/  ULOP3.LUT UR4, UR4, 0x8, URZ, 0xc0, !UPT ;  /* 0x0000000804047892 */ /* 0x000fe2000f8ec03f */
[----:B------:R-:W-:-:S03]  /*5ab0*/  LOP3.LUT R80, R80, 0x1, RZ, 0x3c, !PT ;  /* 0x0000000150507812 */ /* 0x000fc600078e3cff */
[----:B------:R-:W-:-:S06]  /*5ac0*/  ULOP3.LUT UR4, UR4, 0x18, URZ, 0x3c, !UPT ;  /* 0x0000001804047892 */ /* 0x000fcc000f8e3c3f */
[----:B------:R-:W-:Y:S01]  /*5ad0*/  IMAD.U32 R0, RZ, RZ, UR4 ;  /* 0x00000004ff007e24 */ /* 0x000fe2000f8e00ff */
[----:B------:R-:W-:Y:S02]  /*5ae0*/  ULDC UR4, c[0x0][0xc] ;  /* 0x0000030000047ab9 */ /* 0x000fe40000000800 */
[----:B------:R-:W-:Y:S01]  /*5af0*/  IADD3 R17, R17, UR4, RZ ;  /* 0x0000000411117c10 */ /* 0x000fe2000fffe0ff */
[----:B------:R-:W-:Y:S01]  /*5b00*/  ULDC UR4, c[0x0][0xa00] ;  /* 0x0002800000047ab9 */ /* 0x000fe20000000800 */
[----:B------:R4:W-:Y:S02]  /*5b10*/  SYNCS.ARRIVE.TRANS64.A1T0 RZ, [R0+UR45+0xca90], RZ ;  /* 0x00ca90ff00ff79a7 */ /* 0x0009e4000810002d */
[----:B------:R-:W-:-:S13]  /*5b20*/  ISETP.GE.AND P0, PT, R17, UR4, PT ;  /* 0x0000000411007c0c */ /* 0x000fda000bf06270 */
[----:B----4-:R-:W-:Y:S05]  /*5b30*/  @!P0 BRA `(.L_x_65) ;  /* 0xffffffb000608947 */ /* 0x010fea000383ffff */
[----:B------:R-:W-:Y:S05]  /*5b40*/  EXIT ;  /* 0x000000000000794d */ /* 0x000fea0003800000 */
.L_x_6:
[----:B------:R-:W-:-:S08]  /*5b50*/  NOP ;  /* 0x0000000000007918 */ /* 0x000fd00000000000 */
[----:B------:R-:W2:-:S00]  /*5b60*/  USETMAXREG.DEALLOC.CTAPOOL 0x18 ;  /* 0x00000018000079c8 */ /* 0x000e8000080e0500 */
[----:B------:R-:W-:-:S13]  /*5b70*/  PLOP3.LUT P3, PT, PT, PT, UP0, 0x80, 0x0 ;  /* 0x000000000000781c */ /* 0x000fda0003f6f008 */
[----:B--2---:R-:W-:Y:S05]  /*5b80*/  @!P3 BRA `(.L_x_66) ;  /* 0x00000008008cb947 */ /* 0x004fea0003800000 */
[----:B------:R-:W-:-:S13]  /*5b90*/  PLOP3.LUT P2, PT, PT, PT, UP1, 0x80, 0x0 ;  /* 0x000000000000781c */ /* 0x000fda0003f4f018 */
[----:B-1----:R-:W-:Y:S05]  /*5ba0*/  @P2 EXIT ;  /* 0x000000000000294d */ /* 0x002fea0003800000 */
[----:B------:R-:W-:Y:S02]  /*5bb0*/  ULDC UR4, c[0x0][0xa00] ;  /* 0x0002800000047ab9 */ /* 0x000fe40000000800 */
[----:B------:R-:W-:-:S13]  /*5bc0*/  ISETP.GE.AND P2, PT, R17, UR4, PT ;  /* 0x0000000411007c0c */ /* 0x000fda000bf46270 */
[----:B------:R-:W-:Y:S05]  /*5bd0*/  @P2 EXIT ;  /* 0x000000000000294d */ /* 0x000fea0003800000 */
[----:B------:R-:W-:Y:S01]  /*5be0*/  LOP3.LUT P2, RZ, R2, 0x1f, RZ, 0xc0, !PT ;  /* 0x0000001f02ff7812 */ /* 0x000fe2000784c0ff */
[----:B------:R-:W-:Y:S01]  /*5bf0*/  BSSY B0, `(.L_x_67) ;  /* 0x000009b000007945 */ /* 0x000fe20003800000 */
[----:B------:R-:W-:Y:S01]  /*5c00*/  IMAD.MOV.U32 R4, RZ, RZ, 0x1 ;  /* 0x00000001ff047424 */ /* 0x000fe200078e00ff */
[----:B------:R-:W-:Y:S01]  /*5c10*/  MOV R5, 0x1 ;  /* 0x0000000100057802 */ /* 0x000fe20000000f00 */
[----:B------:R-:W-:Y:S01]  /*5c20*/  IMAD.MOV.U32 R0, RZ, RZ, RZ ;  /* 0x000000ffff007224 */ /* 0x000fe200078e00ff */
[----:B------:R-:W-:Y:S01]  /*5c30*/  PLOP3.LUT P0, PT, P2, P0, PT, 0x2a, 0x0 ;  /* 0x000000000000781c */ /* 0x000fe20001700572 */
[----:B------:R-:W-:Y:S01]  /*5c40*/  ULOP3.LUT UR17, UR39, 0x2, URZ, 0xfc, !UPT ;  /* 0x0000000227117892 */ /* 0x000fe2000f8efc3f */
[----:B------:R-:W-:Y:S01]  /*5c50*/  ULDC UR20, c[0x0][0xc] ;  /* 0x0000030000147ab9 */ /* 0x000fe20000000800 */
[----:B------:R-:W-:Y:S01]  /*5c60*/  ULDC.64 UR18, c[0x0][0x198] ;  /* 0x0000660000127ab9 */ /* 0x000fe20000000a00 */
[----:B------:R-:W-:-:S09]  /*5c70*/  ULDC UR21, c[0x0][0xa00] ;  /* 0x0002800000157ab9 */ /* 0x000fd20000000800 */
.L_x_82:
[----:B------:R-:W1:Y:S01]  /*5c80*/  LDC R6, c[0x0][0xa04] ;  /* 0x00028100ff067b82 */ /* 0x000e620000000800 */
[----:B------:R-:W-:Y:S01]  /*5c90*/  IMAD.MOV.U32 R7, RZ, RZ, R17 ;  /* 0x000000ffff077224 */ /* 0x000fe200078e0011 */
[----:B------:R-:W-:-:S06]  /*5ca0*/  UMOV UR4, 0xffffffff ;  /* 0xffffffff00047882 */ /* 0x000fcc0000000000 */
[----:B------:R-:W2:Y:S08]  /*5cb0*/  LDC R10, c[0x0][0xa10] ;  /* 0x00028400ff0a7b82 */ /* 0x000eb00000000800 */
[----:B------:R-:W3:Y:S01]  /*5cc0*/  LDC R13, c[0x0][0xa1c] ;  /* 0x00028700ff0d7b82 */ /* 0x000ee20000000800 */
[----:B-1----:R-:W-:Y:S02]  /*5cd0*/  ISETP.NE.AND P2, PT, R6, 0x1, PT ;  /* 0x000000010600780c */ /* 0x002fe40003f45270 */
[----:B--2---:R-:W-:-:S11]  /*5ce0*/  ISETP.NE.AND P3, PT, R10, 0x1, PT ;  /* 0x000000010a00780c */ /* 0x004fd60003f65270 */
[----:B------:R-:W1:Y:S01]  /*5cf0*/  @P2 LDC.64 R8, c[0x0][0xa08] ;  /* 0x00028200ff082b82 */ /* 0x000e620000000a00 */
[----:B---3--:R-:W-:-:S07]  /*5d00*/  ISETP.NE.AND P4, PT, R13, 0x1, PT ;  /* 0x000000010d00780c */ /* 0x008fce0003f85270 */
[----:B------:R-:W2:Y:S08]  /*5d10*/  @P3 LDC R12, c[0x0][0xa14] ;  /* 0x00028500ff0c3b82 */ /* 0x000eb00000000800 */
[----:B------:R-:W3:Y:S08]  /*5d20*/  @P3 LDC R11, c[0x0][0xa18] ;  /* 0x00028600ff0b3b82 */ /* 0x000ef00000000800 */
[----:B------:R-:W4:Y:S01]  /*5d30*/  @P4 LDC.64 R2, c[0x0][0xa20] ;  /* 0x00028800ff024b82 */ /* 0x000f220000000a00 */
[----:B-1----:R-:W-:-:S05]  /*5d40*/  @P2 IMAD.HI.U32 R8, R17, R8, RZ ;  /* 0x0000000811082227 */ /* 0x002fca00078e00ff */
[----:B------:R-:W-:-:S05]  /*5d50*/  @P2 SHF.R.U32.HI R7, RZ, R9, R8 ;  /* 0x00000009ff072219 */ /* 0x000fca0000011608 */
[----:B--2---:R-:W-:-:S04]  /*5d60*/  @P3 IMAD.HI.U32 R8, R7, R12, RZ ;  /* 0x0000000c07083227 */ /* 0x004fc800078e00ff */
[----:B------:R-:W-:Y:S01]  /*5d70*/  IMAD.MOV.U32 R9, RZ, RZ, R7 ;  /* 0x000000ffff097224 */ /* 0x000fe200078e0007 */
[----:B---3--:R-:W-:-:S05]  /*5d80*/  @P3 SHF.R.U32.HI R9, RZ, R11, R8 ;  /* 0x0000000bff093219 */ /* 0x008fca0000011608 */
[----:B----4-:R-:W-:Y:S01]  /*5d90*/  @P4 IMAD.HI.U32 R8, R9, R2, RZ ;  /* 0x0000000209084227 */ /* 0x010fe200078e00ff */
[----:B------:R-:W-:-:S04]  /*5da0*/  MOV R2, R9 ;  /* 0x0000000900027202 */ /* 0x000fc80000000f00 */
[----:B------:R-:W-:Y:S01]  /*5db0*/  @P4 SHF.R.U32.HI R2, RZ, R3, R8 ;  /* 0x00000003ff024219 */ /* 0x000fe20000011608 */
[----:B------:R-:W-:-:S04]  /*5dc0*/  IMAD.MOV R3, RZ, RZ, -R9 ;  /* 0x000000ffff037224 */ /* 0x000fc800078e0a09 */
[----:B------:R-:W-:Y:S02]  /*5dd0*/  IMAD.MOV R2, RZ, RZ, -R2 ;  /* 0x000000ffff027224 */ /* 0x000fe400078e0a02 */
[----:B------:R-:W-:Y:S02]  /*5de0*/  IMAD R10, R10, R3, R7 ;  /* 0x000000030a0a7224 */ /* 0x000fe400078e0207 */
[----:B------:R-:W-:Y:S01]  /*5df0*/  IMAD R2, R13, R2, R9 ;  /* 0x000000020d027224 */ /* 0x000fe200078e0209 */
[----:B------:R-:W-:Y:S06]  /*5e00*/  BRA.DIV UR4, `(.L_x_68) ;  /* 0x0000001a04e47947 */ /* 0x000fec000b800000 */
[----:B------:R-:W-:-:S13]  /*5e10*/  ELECT P6, URZ, PT ;  /* 0x00000000003f782f */ /* 0x000fda00038c0000 */
.L_x_119:
[----:B------:R-:W-:Y:S01]  /*5e20*/  IADD3 R3, -R7, RZ, RZ ;  /* 0x000000ff07037210 */ /* 0x000fe20007ffe1ff */
[----:B------:R-:W-:Y:S04]  /*5e30*/  BSSY B1, `(.L_x_69) ;  /* 0x0000034000017945 */ /* 0x000fe80003800000 */
[----:B------:R-:W-:Y:S02]  /*5e40*/  IMAD R3, R6, R3, R17 ;  /* 0x0000000306037224 */ /* 0x000fe400078e0211 */
[----:B------:R-:W-:Y:S02]  /*5e50*/  IMAD.MOV.U32 R6, RZ, RZ, RZ ;  /* 0x000000ffff067224 */ /* 0x000fe400078e00ff */
[----:B------:R-:W-:Y:S01]  /*5e60*/  IMAD.SHL.U32 R3, R3, 0x80, RZ ;  /* 0x0000008003037824 */ /* 0x000fe200078e00ff */
[----:B------:R-:W-:Y:S06]  /*5e70*/  @!P6 BRA `(.L_x_70) ;  /* 0x0000000000bce947 */ /* 0x000fec0003800000 */
[----:B------:R-:W1:Y:S01]  /*5e80*/  S2R R7, SR_CgaCtaId ;  /* 0x0000000000077919 */ /* 0x000e620000008800 */
[----:B------:R-:W-:-:S04]  /*5e90*/  MOV R6, 0x400 ;  /* 0x0000040000067802 */ /* 0x000fc80000000f00 */
[----:B-1----:R-:W-:Y:S02]  /*5ea0*/  LEA R9, R7, R6, 0x18 ;  /* 0x0000000607097211 */ /* 0x002fe400078ec0ff */
[----:B------:R-:W-:Y:S02]  /*5eb0*/  SHF.L.U32 R6, R5, 0x1f, RZ ;  /* 0x0000001f05067819 */ /* 0x000fe400000006ff */
[----:B------:R-:W-:-:S04]  /*5ec0*/  LEA R7, R0, R9, 0x3 ;  /* 0x0000000900077211 */ /* 0x000fc800078e18ff */
[----:B------:R-:W1:Y:S02]  /*5ed0*/  SYNCS.PHASECHK.TRANS64.TRYWAIT P2, [R7+URZ+0xca60], R6 ;  /* 0x00ca6006070075a7 */ /* 0x000e64000804017f */
[----:B-1----:R-:W-:Y:S05]  /*5ee0*/  @!P2 BRA `(.L_x_71) ;  /* 0x0000001800cca947 */ /* 0x002fea0003800000 */
.L_x_120:
[----:B------:R-:W-:Y:S01]  /*5ef0*/  UPRMT UR4, UR17, 0x9910, URZ ;  /* 0x0000991011047896 */ /* 0x000fe2000800003f */
[----:B-1----:R-:W-:-:S03]  /*5f00*/  @P1 IMAD.MOV.U32 R6, RZ, RZ, 0x1800 ;  /* 0x00001800ff061424 */ /* 0x002fc600078e00ff */
[----:B------:R-:W-:Y:S01]  /*5f10*/  UISETP.NE.AND UP0, UPT, UR4, 0x2, UPT ;  /* 0x000000020400788c */ /* 0x000fe2000bf05270 */
[----:B------:R1:W-:Y:S05]  /*5f20*/  @P1 SYNCS.ARRIVE.TRANS64 RZ, [R7+URZ+0xca50], R6 ;  /* 0x00ca500607ff19a7 */ /* 0x0003ea000800003f */
[----:B------:R-:W-:-:S13]  /*5f30*/  PLOP3.LUT P2, PT, PT, PT, UP0, 0x80, 0x0 ;  /* 0x000000000000781c */ /* 0x000fda0003f4f008 */
[----:B-1----:R-:W-:Y:S05]  /*5f40*/  @P2 BRA `(.L_x_72) ;  /* 0x0000000000042947 */ /* 0x002fea0003800000 */
[----:B------:R-:W-:Y:S01]  /*5f50*/  BPT.TRAP 0x1 ;  /* 0x000000040000795c */ /* 0x000fe20000300000 */
.L_x_72:
[----:B------:R-:W-:Y:S05]  /*5f60*/  @P0 BRA `(.L_x_73) ;  /* 0x0000000000040947 */ /* 0x000fea0003800000 */
[----:B------:R-:W-:Y:S01]  /*5f70*/  BPT.TRAP 0x1 ;  /* 0x000000040000795c */ /* 0x000fe20000300000 */
.L_x_73:
[----:B------:R-:W-:Y:S01]  /*5f80*/  R2UR UR5, R9 ;  /* 0x00000000090572ca */ /* 0x000fe200000e0000 */
[----:B------:R-:W-:Y:S01]  /*5f90*/  UIADD3 UR4, UP0, UR18, 0xf0, URZ ;  /* 0x000000f012047890 */ /* 0x000fe2000ff1e03f */
[----:B------:R-:W-:Y:S01]  /*5fa0*/  R2UR UR8, R0 ;  /* 0x00000000000872ca */ /* 0x000fe200000e0000 */
[----:B------:R-:W-:Y:S01]  /*5fb0*/  UMOV UR10, URZ ;  /* 0x0000003f000a7c82 */ /* 0x000fe20008000000 */
[----:B------:R-:W-:Y:S01]  /*5fc0*/  R2UR UR9, R7 ;  /* 0x00000000070972ca */ /* 0x000fe200000e0000 */
[----:B------:R-:W-:Y:S01]  /*5fd0*/  UMOV UR6, 0x0 ;  /* 0x0000000000067882 */ /* 0x000fe20000000000 */
[----:B------:R-:W-:Y:S01]  /*5fe0*/  R2UR UR11, R3 ;  /* 0x00000000030b72ca */ /* 0x000fe200000e0000 */
[----:B------:R-:W-:Y:S01]  /*5ff0*/  UMOV UR7, 0x10000000 ;  /* 0x1000000000077882 */ /* 0x000fe20000000000 */
[----:B------:R-:W-:Y:S01]  /*6000*/  R2UR UR12, R10 ;  /* 0x000000000a0c72ca */ /* 0x000fe200000e0000 */
[----:B------:R-:W-:Y:S01]  /*6010*/  UMOV UR15, 0x10 ;  /* 0x00000010000f7882 */ /* 0x000fe20000000000 */
[----:B------:R-:W-:Y:S01]  /*6020*/  R2UR UR13, R2 ;  /* 0x00000000020d72ca */ /* 0x000fe200000e0000 */
[----:B------:R-:W-:-:S04]  /*6030*/  VIADD R0, R0, 0x1 ;  /* 0x0000000100007836 */ /* 0x000fc80000000000 */
[----:B------:R-:W-:Y:S01]  /*6040*/  UIMAD UR8, UR8, 0x1800, UR5 ;  /* 0x00001800080878a4 */ /* 0x000fe2000f8e0205 */
[C---:B------:R-:W-:Y:S01]  /*6050*/  ISETP.NE.AND P2, PT, R0.reuse, 0x2, PT ;  /* 0x000000020000780c */ /* 0x040fe20003f45270 */
[----:B------:R-:W-:Y:S02]  /*6060*/  UIADD3 UR9, UR9, 0xca50, URZ ;  /* 0x0000ca5009097890 */ /* 0x000fe4000fffe03f */
[----:B------:R-:W-:Y:S01]  /*6070*/  UIADD3.X UR5, URZ, UR19, URZ, UP0, !UPT ;  /* 0x000000133f057290 */ /* 0x000fe200087fe43f */
[----:B------:R-:W-:Y:S01]  /*6080*/  SEL R6, RZ, 0x1, P2 ;  /* 0x00000001ff067807 */ /* 0x000fe20001000000 */
[----:B------:R-:W-:Y:S01]  /*6090*/  UIADD3 UR14, UR8, 0x800, URZ ;  /* 0x00000800080e7890 */ /* 0x000fe2000fffe03f */
[----:B------:R-:W-:Y:S01]  /*60a0*/  SEL R0, R0, RZ, P2 ;  /* 0x000000ff00007207 */ /* 0x000fe20001000000 */
[----:B------:R-:W-:Y:S01]  /*60b0*/  UIADD3 UR16, UR8, 0x1000, URZ ;  /* 0x0000100008107890 */ /* 0x000fe2000fffe03f */
[----:B------:R-:W-:Y:S02]  /*60c0*/  LOP3.LUT R5, R5, R6, RZ, 0x3c, !PT ;  /* 0x0000000605057212 */ /* 0x000fe400078e3cff */
[----:B------:R-:W-:-:S02]  /*60d0*/  MOV R6, 0x40 ;  /* 0x0000004000067802 */ /* 0x000fc40000000f00 */
[----:B------:R1:W-:Y:S02]  /*60e0*/  UTMALDG.4D [UR8], [UR4], desc[UR6] ;  /* 0x00000608040075b4 */ /* 0x0003e40008019000 */
[----:B-1----:R-:W-:Y:S01]  /*60f0*/  UMOV UR8, UR14 ;  /* 0x0000000e00087c82 */ /* 0x002fe20008000000 */
[----:B------:R-:W-:Y:S01]  /*6100*/  UMOV UR10, UR15 ;  /* 0x0000000f000a7c82 */ /* 0x000fe20008000000 */
[----:B------:R-:W-:Y:S01]  /*6110*/  UMOV UR14, 0x20 ;  /* 0x00000020000e7882 */ /* 0x000fe20000000000 */
[----:B------:R1:W-:Y:S02]  /*6120*/  UTMALDG.4D [UR8], [UR4], desc[UR6] ;  /* 0x00000608040075b4 */ /* 0x0003e40008019000 */
[----:B-1----:R-:W-:Y:S01]  /*6130*/  UMOV UR8, UR16 ;  /* 0x0000001000087c82 */ /* 0x002fe20008000000 */
[----:B------:R-:W-:Y:S02]  /*6140*/  UMOV UR10, UR14 ;  /* 0x0000000e000a7c82 */ /* 0x000fe40008000000 */
[----:B------:R1:W-:Y:S02]  /*6150*/  UTMALDG.4D [UR8], [UR4], desc[UR6] ;  /* 0x00000608040075b4 */ /* 0x0003e40008019000 */
[----:B-1----:R-:W-:Y:S01]  /*6160*/  NOP ;  /* 0x0000000000007918 */ /* 0x002fe20000000000 */
.L_x_70:
[----:B------:R-:W-:Y:S05]  /*6170*/  BSYNC B1 ;  /* 0x0000000000017941 */ /* 0x000fea0003800000 */
.L_x_69:
[----:B------:R-:W-:Y:S01]  /*6180*/  LOP3.LUT P2, RZ, R4, 0xff, RZ, 0xc0, !PT ;  /* 0x000000ff04ff7812 */ /* 0x000fe2000784c0ff */
[----:B------:R-:W-:-:S12]  /*6190*/  BSSY B1, `(.L_x_74) ;  /* 0x0000009000017945 */ /* 0x000fd80003800000 */
[----:B------:R-:W-:Y:S05]  /*61a0*/  @!P2 BRA `(.L_x_75) ;  /* 0x00000000001ca947 */ /* 0x000fea0003800000 */
[----:B------:R-:W1:Y:S01]  /*61b0*/  S2R R7, SR_CgaCtaId ;  /* 0x0000000000077919 */ /* 0x000e620000008800 */
[----:B------:R-:W-:-:S04]  /*61c0*/  MOV R4, 0x400 ;  /* 0x0000040000047802 */ /* 0x000fc80000000f00 */
[----:B-1----:R-:W-:Y:S02]  /*61d0*/  LEA R7, R7, R4, 0x18 ;  /* 0x0000000407077211 */ /* 0x002fe400078ec0ff */
[----:B------:R-:W-:Y:S02]  /*61e0*/  SHF.L.U32 R4, RZ, 0x1f, RZ ;  /* 0x0000001fff047819 */ /* 0x000fe400000006ff */
[----:B------:R1:W-:Y:S02]  /*61f0*/  SYNCS.ARRIVE.TRANS64.A1T0 RZ, [R7+URZ+0xcab0], RZ ;  /* 0x00cab0ff07ff79a7 */ /* 0x0003e4000810003f */
[----:B------:R-:W2:Y:S02]  /*6200*/  SYNCS.PHASECHK.TRANS64.TRYWAIT P2, [R7+URZ+0xcab0], R4 ;  /* 0x00cab004070075a7 */ /* 0x000ea4000804017f */
[----:B-12---:R-:W-:Y:S05]  /*6210*/  @!P2 BRA `(.L_x_76) ;  /* 0x000000180014a947 */ /* 0x006fea0003800000 */
.L_x_75:
[----:B------:R-:W-:Y:S05]  /*6220*/  BSYNC B1 ;  /* 0x0000000000017941 */ /* 0x000fea0003800000 */
.L_x_74:
[----:B------:R-:W-:Y:S04]  /*6230*/  BSSY B1, `(.L_x_77) ;  /* 0x0000032000017945 */ /* 0x000fe80003800000 */
[----:B------:R-:W-:Y:S05]  /*6240*/  @!P6 BRA `(.L_x_78) ;  /* 0x0000000000c0e947 */ /* 0x000fea0003800000 */
[----:B-1----:R-:W1:Y:S01]  /*6250*/  S2R R7, SR_CgaCtaId ;  /* 0x0000000000077919 */ /* 0x002e620000008800 */
[----:B------:R-:W-:Y:S02]  /*6260*/  MOV R4, 0x400 ;  /* 0x0000040000047802 */ /* 0x000fe40000000f00 */
[----:B------:R-:W-:Y:S02]  /*6270*/  SHF.L.U32 R9, R5, 0x1f, RZ ;  /* 0x0000001f05097819 */ /* 0x000fe400000006ff */
[----:B-1----:R-:W-:-:S05]  /*6280*/  LEA R7, R7, R4, 0x18 ;  /* 0x0000000407077211 */ /* 0x002fca00078ec0ff */
[----:B------:R-:W-:-:S04]  /*6290*/  IMAD R4, R0, 0x8, R7 ;  /* 0x0000000800047824 */ /* 0x000fc800078e0207 */
[----:B------:R-:W1:Y:S02]  /*62a0*/  SYNCS.PHASECHK.TRANS64.TRYWAIT P2, [R4+URZ+0xca60], R9 ;  /* 0x00ca6009040075a7 */ /* 0x000e64000804017f */
[----:B-1----:R-:W-:Y:S05]  /*62b0*/  @!P2 BRA `(.L_x_79) ;  /* 0x000000180000a947 */ /* 0x002fea0003800000 */
.L_x_121:
[----:B------:R-:W-:Y:S01]  /*62c0*/  UPRMT UR4, UR17, 0x9910, URZ ;  /* 0x0000991011047896 */ /* 0x000fe2000800003f */
[----:B-1----:R-:W-:-:S03]  /*62d0*/  @P1 IMAD.MOV.U32 R9, RZ, RZ, 0x1800 ;  /* 0x00001800ff091424 */ /* 0x002fc600078e00ff */
[----:B------:R-:W-:Y:S01]  /*62e0*/  UISETP.NE.AND UP0, UPT, UR4, 0x2, UPT ;  /* 0x000000020400788c */ /* 0x000fe2000bf05270 */
[----:B------:R1:W-:Y:S05]  /*62f0*/  @P1 SYNCS.ARRIVE.TRANS64 RZ, [R4+URZ+0xca50], R9 ;  /* 0x00ca500904ff19a7 */ /* 0x0003ea000800003f */
[----:B------:R-:W-:-:S13]  /*6300*/  PLOP3.LUT P2, PT, PT, PT, UP0, 0x80, 0x0 ;  /* 0x000000000000781c */ /* 0x000fda0003f4f008 */
[----:B-1----:R-:W-:Y:S05]  /*6310*/  @P2 BRA `(.L_x_80) ;  /* 0x0000000000042947 */ /* 0x002fea0003800000 */
[----:B------:R-:W-:Y:S01]  /*6320*/  BPT.TRAP 0x1 ;  /* 0x000000040000795c */ /* 0x000fe20000300000 */
.L_x_80:
[----:B------:R-:W-:Y:S05]  /*6330*/  @P0 BRA `(.L_x_81) ;  /* 0x0000000000040947 */ /* 0x000fea0003800000 */
[----:B------:R-:W-:Y:S01]  /*6340*/  BPT.TRAP 0x1 ;  /* 0x000000040000795c */ /* 0x000fe20000300000 */
.L_x_81:
        /* <DEDUP_REMOVED lines=10> */
[----:B------:R-:W-:-:S02]  /*63f0*/  R2UR UR12, R10 ;  /* 0x000000000a0c72ca */ /* 0x000fc400000e0000 */
[----:B------:R-:W-:Y:S02]  /*6400*/  R2UR UR13, R2 ;  /* 0x00000000020d72ca */ /* 0x000fe400000e0000 */
[----:B------:R-:W-:-:S03]  /*6410*/  IADD3 R0, R0, 0x1, RZ ;  /* 0x0000000100007810 */ /* 0x000fc60007ffe0ff */
[----:B------:R-:W-:Y:S01]  /*6420*/  UIADD3 UR11, UR11, UR9, URZ ;  /* 0x000000090b0b7290 */ /* 0x000fe2000fffe03f */
[C---:B------:R-:W-:Y:S01]  /*6430*/  ISETP.NE.AND P2, PT, R0.reuse, 0x2, PT ;  /* 0x000000020000780c */ /* 0x040fe20003f45270 */
[----:B------:R-:W-:Y:S02]  /*6440*/  UIMAD UR8, UR8, 0x1800, UR5 ;  /* 0x00001800080878a4 */ /* 0x000fe4000f8e0205 */
[----:B------:R-:W-:Y:S01]  /*6450*/  UIADD3 UR9, UR14, 0xca50, URZ ;  /* 0x0000ca500e097890 */ /* 0x000fe2000fffe03f */
[----:B------:R-:W-:Y:S01]  /*6460*/  SEL R2, RZ, 0x1, P2 ;  /* 0x00000001ff027807 */ /* 0x000fe20001000000 */
[----:B------:R-:W-:Y:S01]  /*6470*/  UIADD3.X UR5, URZ, UR19, URZ, UP0, !UPT ;  /* 0x000000133f057290 */ /* 0x000fe200087fe43f */
[----:B------:R-:W-:Y:S01]  /*6480*/  SEL R0, R0, RZ, P2 ;  /* 0x000000ff00007207 */ /* 0x000fe20001000000 */
[----:B------:R-:W-:Y:S01]  /*6490*/  UIADD3 UR14, UR8, 0x800, URZ ;  /* 0x00000800080e7890 */ /* 0x000fe2000fffe03f */
[----:B------:R-:W-:Y:S01]  /*64a0*/  LOP3.LUT R5, R5, R2, RZ, 0x3c, !PT ;  /* 0x0000000205057212 */ /* 0x000fe200078e3cff */
[----:B------:R-:W-:-:S05]  /*64b0*/  UIADD3 UR16, UR8, 0x1000, URZ ;  /* 0x0000100008107890 */ /* 0x000fca000fffe03f */
        /* <DEDUP_REMOVED lines=8> */
[----:B--2---:R-:W-:Y:S01]  /*6540*/  NOP ;  /* 0x0000000000007918 */ /* 0x004fe20000000000 */
.L_x_78:
[----:B------:R-:W-:Y:S05]  /*6550*/  BSYNC B1 ;  /* 0x0000000000017941 */ /* 0x000fea0003800000 */
.L_x_77:
[----:B------:R-:W-:Y:S01]  /*6560*/  VIADD R17, R17, UR20 ;  /* 0x0000001411117c36 */ /* 0x000fe20008000000 */
[----:B-1----:R-:W-:-:S04]  /*6570*/  PRMT R4, RZ, 0x7610, R4 ;  /* 0x00007610ff047816 */ /* 0x002fc80000000004 */
[----:B------:R-:W-:-:S13]  /*6580*/  ISETP.GE.AND P2, PT, R17, UR21, PT ;  /* 0x0000001511007c0c */ /* 0x000fda000bf46270 */
[----:B------:R-:W-:Y:S05]  /*6590*/  @!P2 BRA `(.L_x_82) ;  /* 0xfffffff400b8a947 */ /* 0x000fea000383ffff */
[----:B------:R-:W-:Y:S05]  /*65a0*/  BSYNC B0 ;  /* 0x0000000000007941 */ /* 0x000fea0003800000 */
.L_x_67:
[----:B------:R-:W-:Y:S05]  /*65b0*/  EXIT ;  /* 0x000000000000794d */ /* 0x000fea0003800000 */
.L_x_66:
[----:B-1----:R-:W-:Y:S02]  /*65c0*/  ULDC UR4, c[0x0][0xa00] ;  /* 0x0002800000047ab9 */ /* 0x002fe40000000800 */
[----:B------:R-:W-:-:S13]  /*65d0*/  ISETP.GE.AND P0, PT, R17, UR4, PT ;  /* 0x0000000411007c0c */ /* 0x000fda000bf06270 */
[----:B------:R-:W-:Y:S05]  /*65e0*/  @P0 EXIT ;  /* 0x000000000000094d */ /* 0x000fea0003800000 */
[----:B------:R-:W-:Y:S01]  /*65f0*/  LOP3.LUT P0, RZ, R2, 0x1f, RZ, 0xc0, !PT ;  /* 0x0000001f02ff7812 */ /* 0x000fe2000780c0ff */
[----:B------:R-:W-:Y:S01]  /*6600*/  BSSY B0, `(.L_x_83) ;  /* 0x000010e000007945 */ /* 0x000fe20003800000 */
[----:B------:R-:W-:Y:S01]  /*6610*/  IMAD.MOV.U32 R4, RZ, RZ, 0x1 ;  /* 0x00000001ff047424 */ /* 0x000fe200078e00ff */
[----:B------:R-:W-:Y:S01]  /*6620*/  MOV R5, RZ ;  /* 0x000000ff00057202 */ /* 0x000fe20000000f00 */
[----:B------:R-:W-:Y:S01]  /*6630*/  IMAD.MOV.U32 R0, RZ, RZ, 0x1 ;  /* 0x00000001ff007424 */ /* 0x000fe200078e00ff */
[----:B------:R-:W-:Y:S01]  /*6640*/  PLOP3.LUT P0, PT, P0, P2, PT, 0x2a, 0x0 ;  /* 0x000000000000781c */ /* 0x000fe20000704572 */
[----:B------:R-:W-:Y:S01]  /*6650*/  ULOP3.LUT UR20, UR38, 0x2, URZ, 0xfc, !UPT ;  /* 0x0000000226147892 */ /* 0x000fe2000f8efc3f */
[----:B------:R-:W-:Y:S01]  /*6660*/  ULDC.64 UR16, c[0x0][0x198] ;  /* 0x0000660000107ab9 */ /* 0x000fe20000000a00 */
[----:B------:R-:W-:-:S10]  /*6670*/  ULDC UR21, c[0x0][0xc] ;  /* 0x0000030000157ab9 */ /* 0x000fd40000000800 */
.L_x_110:
[----:B------:R-:W1:Y:S01]  /*6680*/  LDC R2, c[0x0][0xa04] ;  /* 0x00028100ff027b82 */ /* 0x000e620000000800 */
[----:B------:R-:W-:-:S07]  /*6690*/  UMOV UR4, 0xffffffff ;  /* 0xffffffff00047882 */ /* 0x000fce0000000000 */
        /* <DEDUP_REMOVED lines=9> */
[----:B-1----:R-:W-:-:S04]  /*6730*/  @P3 IMAD.HI.U32 R10, R17, R6, RZ ;  /* 0x00000006110a3227 */ /* 0x002fc800078e00ff */
[----:B------:R-:W-:Y:S01]  /*6740*/  IMAD.MOV.U32 R6, RZ, RZ, R17 ;  /* 0x000000ffff067224 */ /* 0x000fe200078e0011 */
[----:B------:R-:W-:-:S04]  /*6750*/  @P3 SHF.R.U32.HI R6, RZ, R7, R10 ;  /* 0x00000007ff063219 */ /* 0x000fc8000001160a */
[----:B------:R-:W-:Y:S01]  /*6760*/  MOV R7, R6 ;  /* 0x0000000600077202 */ /* 0x000fe20000000f00 */
[----:B--2---:R-:W-:-:S05]  /*6770*/  @P4 IMAD.HI.U32 R9, R6, R9, RZ ;  /* 0x0000000906094227 */ /* 0x004fca00078e00ff */
[----:B---3--:R-:W-:-:S05]  /*6780*/  @P4 SHF.R.U32.HI R7, RZ, R12, R9 ;  /* 0x0000000cff074219 */ /* 0x008fca0000011609 */
[----:B------:R-:W-:Y:S02]  /*6790*/  IMAD.MOV.U32 R9, RZ, RZ, R7 ;  /* 0x000000ffff097224 */ /* 0x000fe400078e0007 */
[----:B----4-:R-:W-:-:S05]  /*67a0*/  @P5 IMAD.HI.U32 R2, R7, R2, RZ ;  /* 0x0000000207025227 */ /* 0x010fca00078e00ff */
[----:B------:R-:W-:Y:S01]  /*67b0*/  @P5 SHF.R.U32.HI R9, RZ, R3, R2 ;  /* 0x00000003ff095219 */ /* 0x000fe20000011602 */
[----:B------:R-:W-:-:S04]  /*67c0*/  IMAD.MOV R3, RZ, RZ, -R7 ;  /* 0x000000ffff037224 */ /* 0x000fc800078e0a07 */
[----:B------:R-:W-:Y:S01]  /*67d0*/  IMAD R2, R11, R3, R6 ;  /* 0x000000030b027224 */ /* 0x000fe200078e0206 */
[----:B------:R-:W-:-:S05]  /*67e0*/  IADD3 R3, -R9, RZ, RZ ;  /* 0x000000ff09037210 */ /* 0x000fca0007ffe1ff */
[----:B------:R-:W-:Y:S01]  /*67f0*/  IMAD R3, R8, R3, R7 ;  /* 0x0000000308037224 */ /* 0x000fe200078e0207 */
[----:B------:R-:W-:Y:S06]  /*6800*/  BRA.DIV UR4, `(.L_x_84) ;  /* 0x0000001204c07947 */ /* 0x000fec000b800000 */
[----:B------:R-:W-:-:S13]  /*6810*/  ELECT P6, URZ, PT ;  /* 0x00000000003f782f */ /* 0x000fda00038c0000 */
.L_x_124:
[----:B------:R-:W1:Y:S01]  /*6820*/  LDC R6, c[0x0][0x28c] ;  /* 0x0000a300ff067b82 */ /* 0x000e620000000800 */
[----:B------:R-:W-:Y:S01]  /*6830*/  BSSY B1, `(.L_x_85) ;  /* 0x0000032000017945 */ /* 0x000fe20003800000 */
[----:B-1----:R-:W-:-:S13]  /*6840*/  ISETP.GT.AND P3, PT, R6, RZ, P6 ;  /* 0x000000ff0600720c */ /* 0x002fda0003764270 */
[----:B------:R-:W-:Y:S05]  /*6850*/  @!P3 BRA `(.L_x_86) ;  /* 0x0000000000bcb947 */ /* 0x000fea0003800000 */
[----:B------:R-:W1:Y:S01]  /*6860*/  S2R R8, SR_CgaCtaId ;  /* 0x0000000000087919 */ /* 0x000e620000008800 */
[----:B------:R-:W-:-:S04]  /*6870*/  MOV R7, 0x400 ;  /* 0x0000040000077802 */ /* 0x000fc80000000f00 */
[----:B-1----:R-:W-:Y:S02]  /*6880*/  LEA R10, R8, R7, 0x18 ;  /* 0x00000007080a7211 */ /* 0x002fe400078ec0ff */
[----:B------:R-:W-:-:S03]  /*6890*/  SHF.L.U32 R7, R0, 0x1f, RZ ;  /* 0x0000001f00077819 */ /* 0x000fc600000006ff */
[----:B------:R-:W-:-:S04]  /*68a0*/  IMAD R8, R5, 0x8, R10 ;  /* 0x0000000805087824 */ /* 0x000fc800078e020a */
[----:B------:R-:W1:Y:S02]  /*68b0*/  SYNCS.PHASECHK.TRANS64.TRYWAIT P4, [R8+URZ+0xca28], R7 ;  /* 0x00ca2807080075a7 */ /* 0x000e64000808017f */
[----:B-1----:R-:W-:Y:S05]  /*68c0*/  @!P4 BRA `(.L_x_87) ;  /* 0x0000001000b0c947 */ /* 0x002fea0003800000 */
.L_x_125:
[----:B------:R-:W-:Y:S01]  /*68d0*/  UPRMT UR4, UR20, 0x9910, URZ ;  /* 0x0000991014047896 */ /* 0x000fe2000800003f */
[----:B-1----:R-:W-:-:S03]  /*68e0*/  @P2 IMAD.MOV.U32 R7, RZ, RZ, 0x1800 ;  /* 0x00001800ff072424 */ /* 0x002fc600078e00ff */
[----:B------:R-:W-:Y:S01]  /*68f0*/  UISETP.NE.AND UP0, UPT, UR4, 0x2, UPT ;  /* 0x000000020400788c */ /* 0x000fe2000bf05270 */
[----:B------:R1:W-:Y:S05]  /*6900*/  @P2 SYNCS.ARRIVE.TRANS64 RZ, [R8+URZ+0xca00], R7 ;  /* 0x00ca000708ff29a7 */ /* 0x0003ea000800003f */
[----:B------:R-:W-:-:S13]  /*6910*/  PLOP3.LUT P4, PT, PT, PT, UP0, 0x80, 0x0 ;  /* 0x000000000000781c */ /* 0x000fda0003f8f008 */
[----:B-1----:R-:W-:Y:S05]  /*6920*/  @P4 BRA `(.L_x_88) ;  /* 0x0000000000044947 */ /* 0x002fea0003800000 */
[----:B------:R-:W-:Y:S01]  /*6930*/  BPT.TRAP 0x1 ;  /* 0x000000040000795c */ /* 0x000fe20000300000 */
.L_x_88:
[----:B------:R-:W-:Y:S05]  /*6940*/  @P0 BRA `(.L_x_89) ;  /* 0x0000000000040947 */ /* 0x000fea0003800000 */
[----:B------:R-:W-:Y:S01]  /*6950*/  BPT.TRAP 0x1 ;  /* 0x000000040000795c */ /* 0x000fe20000300000 */
.L_x_89:
[----:B------:R-:W-:Y:S01]  /*6960*/  IMAD R10, R5, 0x1800, R10 ;  /* 0x00001800050a7824 */ /* 0x000fe200078e020a */
[----:B------:R-:W-:Y:S01]  /*6970*/  R2UR UR9, R8 ;  /* 0x00000000080972ca */ /* 0x000fe200000e0000 */
[----:B------:R-:W-:Y:S01]  /*6980*/  UIADD3 UR4, UP0, UR16, 0x1f0, URZ ;  /* 0x000001f010047890 */ /* 0x000fe2000ff1e03f */
[----:B------:R-:W-:Y:S01]  /*6990*/  R2UR UR12, R2 ;  /* 0x00000000020c72ca */ /* 0x000fe200000e0000 */
[----:B------:R-:W-:Y:S01]  /*69a0*/  UMOV UR10, URZ ;  /* 0x0000003f000a7c82 */ /* 0x000fe20008000000 */
[----:B------:R-:W-:Y:S01]  /*69b0*/  R2UR UR8, R10 ;  /* 0x000000000a0872ca */ /* 0x000fe200000e0000 */
[----:B------:R-:W-:Y:S01]  /*69c0*/  UIADD3.X UR5, URZ, UR17, URZ, UP0, !UPT ;  /* 0x000000113f057290 */ /* 0x000fe200087fe43f */
[----:B------:R-:W-:Y:S01]  /*69d0*/  R2UR UR13, R3 ;  /* 0x00000000030d72ca */ /* 0x000fe200000e0000 */
[----:B------:R-:W-:Y:S01]  /*69e0*/  UMOV UR6, 0x0 ;  /* 0x0000000000067882 */ /* 0x000fe20000000000 */
[----:B------:R-:W-:Y:S01]  /*69f0*/  UMOV UR7, 0x10000000 ;  /* 0x1000000000077882 */ /* 0x000fe20000000000 */
[----:B------:R-:W-:Y:S01]  /*6a00*/  UMOV UR11, URZ ;  /* 0x0000003f000b7c82 */ /* 0x000fe20008000000 */
[----:B------:R-:W-:Y:S01]  /*6a10*/  UMOV UR19, 0x10 ;  /* 0x0000001000137882 */ /* 0x000fe20000000000 */
[----:B------:R-:W-:-:S02]  /*6a20*/  IADD3 R5, R5, 0x1, RZ ;  /* 0x0000000105057810 */ /* 0x000fc40007ffe0ff */
[----:B------:R-:W-:Y:S02]  /*6a30*/  UIADD3 UR9, UR9, 0xca00, URZ ;  /* 0x0000ca0009097890 */ /* 0x000fe4000fffe03f */
[C---:B------:R-:W-:Y:S02]  /*6a40*/  ISETP.NE.AND P4, PT, R5.reuse, 0x5, PT ;  /* 0x000000050500780c */ /* 0x040fe40003f85270 */
[----:B------:R-:W-:Y:S02]  /*6a50*/  UIADD3 UR14, UR8, 0x3000, URZ ;  /* 0x00003000080e7890 */ /* 0x000fe4000fffe03f */
[----:B------:R-:W-:Y:S01]  /*6a60*/  UIADD3 UR15, UR8, 0x3800, URZ ;  /* 0x00003800080f7890 */ /* 0x000fe2000fffe03f */
[----:B------:R-:W-:Y:S01]  /*6a70*/  SEL R7, RZ, 0x1, P4 ;  /* 0x00000001ff077807 */ /* 0x000fe20002000000 */
[----:B------:R-:W-:Y:S01]  /*6a80*/  UIADD3 UR18, UR8, 0x4000, URZ ;  /* 0x0000400008127890 */ /* 0x000fe2000fffe03f */
[----:B------:R-:W-:Y:S02]  /*6a90*/  SEL R5, R5, RZ, P4 ;  /* 0x000000ff05057207 */ /* 0x000fe40002000000 */
[----:B------:R-:W-:Y:S01]  /*6aa0*/  UMOV UR8, UR14 ;  /* 0x0000000e00087c82 */ /* 0x000fe20008000000 */
[----:B------:R-:W-:Y:S01]  /*6ab0*/  UMOV UR14, 0x20 ;  /* 0x00000020000e7882 */ /* 0x000fe20000000000 */
[----:B------:R1:W-:Y:S01]  /*6ac0*/  UTMALDG.4D [UR8], [UR4], desc[UR6] ;  /* 0x00000608040075b4 */ /* 0x0003e20008019000 */
[----:B------:R-:W-:Y:S01]  /*6ad0*/  LOP3.LUT R0, R0, R7, RZ, 0x3c, !PT ;  /* 0x0000000700007212 */ /* 0x000fe200078e3cff */
[----:B-1----:R-:W-:Y:S01]  /*6ae0*/  UMOV UR8, UR15 ;  /* 0x0000000f00087c82 */ /* 0x002fe20008000000 */
[----:B------:R-:W-:-:S02]  /*6af0*/  UMOV UR10, UR19 ;  /* 0x00000013000a7c82 */ /* 0x000fc40008000000 */
[----:B------:R1:W-:Y:S02]  /*6b00*/  UTMALDG.4D [UR8], [UR4], desc[UR6] ;  /* 0x00000608040075b4 */ /* 0x0003e40008019000 */
[----:B-1----:R-:W-:Y:S01]  /*6b10*/  UMOV UR8, UR18 ;  /* 0x0000001200087c82 */ /* 0x002fe20008000000 */
[----:B------:R-:W-:Y:S02]  /*6b20*/  UMOV UR10, UR14 ;  /* 0x0000000e000a7c82 */ /* 0x000fe40008000000 */
[----:B------:R1:W-:Y:S02]  /*6b30*/  UTMALDG.4D [UR8], [UR4], desc[UR6] ;  /* 0x00000608040075b4 */ /* 0x0003e40008019000 */
[----:B-1----:R-:W-:Y:S01]  /*6b40*/  NOP ;  /* 0x0000000000007918 */ /* 0x002fe20000000000 */
.L_x_86:
[----:B------:R-:W-:Y:S05]  /*6b50*/  BSYNC B1 ;  /* 0x0000000000017941 */ /* 0x000fea0003800000 */
.L_x_85:
        /* <DEDUP_REMOVED lines=10> */
.L_x_91:
[----:B------:R-:W-:Y:S05]  /*6c00*/  BSYNC B1 ;  /* 0x0000000000017941 */ /* 0x000fea0003800000 */
.L_x_90:
[----:B------:R-:W-:Y:S01]  /*6c10*/  BSSY B1, `(.L_x_93) ;  /* 0x0000033000017945 */ /* 0x000fe20003800000 */
[----:B------:R-:W-:-:S03]  /*6c20*/  IMAD.MOV.U32 R9, RZ, RZ, RZ ;  /* 0x000000ffff097224 */ /* 0x000fc600078e00ff */
        /* <DEDUP_REMOVED lines=8> */
.L_x_126:
[----:B------:R-:W-:Y:S01]  /*6cb0*/  UPRMT UR4, UR20, 0x9910, URZ ;  /* 0x0000991014047896 */ /* 0x000fe2000800003f */
[----:B-1----:R-:W-:-:S03]  /*6cc0*/  @P2 MOV R8, 0x1800 ;  /* 0x0000180000082802 */ /* 0x002fc60000000f00 */
[----:B------:R-:W-:Y:S01]  /*6cd0*/  UISETP.NE.AND UP0, UPT, UR4, 0x2, UPT ;  /* 0x000000020400788c */ /* 0x000fe2000bf05270 */
[----:B------:R1:W-:Y:S05]  /*6ce0*/  @P2 SYNCS.ARRIVE.TRANS64 RZ, [R7+URZ+0xca00], R8 ;  /* 0x00ca000807ff29a7 */ /* 0x0003ea000800003f */
[----:B------:R-:W-:-:S13]  /*6cf0*/  PLOP3.LUT P3, PT, PT, PT, UP0, 0x80, 0x0 ;  /* 0x000000000000781c */ /* 0x000fda0003f6f008 */
[----:B-1----:R-:W-:Y:S05]  /*6d00*/  @P3 BRA `(.L_x_96) ;  /* 0x0000000000043947 */ /* 0x002fea0003800000 */
[----:B------:R-:W-:Y:S01]  /*6d10*/  BPT.TRAP 0x1 ;  /* 0x000000040000795c */ /* 0x000fe20000300000 */
.L_x_96:
[----:B------:R-:W-:Y:S05]  /*6d20*/  @P0 BRA `(.L_x_97) ;  /* 0x0000000000040947 */ /* 0x000fea0003800000 */
[----:B------:R-:W-:Y:S01]  /*6d30*/  BPT.TRAP 0x1 ;  /* 0x000000040000795c */ /* 0x000fe20000300000 */
.L_x_97:
        /* <DEDUP_REMOVED lines=12> */
[----:B------:R-:W-:-:S02]  /*6e00*/  VIADD R5, R5, 0x1 ;  /* 0x0000000105057836 */ /* 0x000fc40000000000 */
[----:B------:R-:W-:Y:S01]  /*6e10*/  UIADD3 UR9, UR9, 0xca00, URZ ;  /* 0x0000ca0009097890 */ /* 0x000fe2000fffe03f */
[----:B------:R-:W-:Y:S02]  /*6e20*/  IMAD.MOV.U32 R9, RZ, RZ, 0x1 ;  /* 0x00000001ff097424 */ /* 0x000fe400078e00ff */
[C---:B------:R-:W-:Y:S01]  /*6e30*/  ISETP.NE.AND P3, PT, R5.reuse, 0x5, PT ;  /* 0x000000050500780c */ /* 0x040fe20003f65270 */
        /* <DEDUP_REMOVED lines=15> */
[----:B--2---:R-:W-:Y:S01]  /*6f30*/  NOP ;  /* 0x0000000000007918 */ /* 0x004fe20000000000 */
.L_x_94:
[----:B------:R-:W-:Y:S05]  /*6f40*/  BSYNC B1 ;  /* 0x0000000000017941 */ /* 0x000fea0003800000 */
.L_x_93:
[----:B------:R-:W-:-:S13]  /*6f50*/  ISETP.GE.AND P3, PT, R6, 0x41, PT ;  /* 0x000000410600780c */ /* 0x000fda0003f66270 */
[----:B------:R-:W-:Y:S05]  /*6f60*/  @!P3 BRA `(.L_x_98) ;  /* 0x0000000400c8b947 */ /* 0x000fea0003800000 */
[----:B------:R-:W-:Y:S01]  /*6f70*/  IADD3 R6, R6, 0x3f, RZ ;  /* 0x0000003f06067810 */ /* 0x000fe20007ffe0ff */
[----:B------:R-:W-:Y:S03]  /*6f80*/  BSSY B1, `(.L_x_98) ;  /* 0x0000070000017945 */ /* 0x000fe60003800000 */
[----:B-1----:R-:W-:-:S04]  /*6f90*/  SHF.R.S32.HI R7, RZ, 0x1f, R6 ;  /* 0x0000001fff077819 */ /* 0x002fc80000011406 */
[----:B------:R-:W-:-:S04]  /*6fa0*/  LEA.HI R7, R7, R6, RZ, 0x6 ;  /* 0x0000000607077211 */ /* 0x000fc800078f30ff */
[----:B------:R-:W-:-:S05]  /*6fb0*/  SHF.R.S32.HI R7, RZ, 0x6, R7 ;  /* 0x00000006ff077819 */ /* 0x000fca0000011407 */
[----:B------:R-:W-:-:S07]  /*6fc0*/  IMAD.SHL.U32 R4, R7, 0x2, RZ ;  /* 0x0000000207047824 */ /* 0x000fce00078e00ff */
.L_x_109:
[----:B------:R-:W-:Y:S04]  /*6fd0*/  BSSY B2, `(.L_x_99) ;  /* 0x0000032000027945 */ /* 0x000fe80003800000 */
[----:B------:R-:W-:Y:S05]  /*6fe0*/  @!P6 BRA `(.L_x_100) ;  /* 0x0000000000c0e947 */ /* 0x000fea0003800000 */
[----:B------:R-:W1:Y:S01]  /*6ff0*/  S2R R7, SR_CgaCtaId ;  /* 0x0000000000077919 */ /* 0x000e620000008800 */
[----:B------:R-:W-:Y:S02]  /*7000*/  MOV R6, 0x400 ;  /* 0x0000040000067802 */ /* 0x000fe40000000f00 */
[----:B------:R-:W-:Y:S02]  /*7010*/  SHF.L.U32 R8, R0, 0x1f, RZ ;  /* 0x0000001f00087819 */ /* 0x000fe400000006ff */
[----:B-1----:R-:W-:-:S05]  /*7020*/  LEA R6, R7, R6, 0x18 ;  /* 0x0000000607067211 */ /* 0x002fca00078ec0ff */
[----:B------:R-:W-:-:S04]  /*7030*/  IMAD R7, R5, 0x8, R6 ;  /* 0x0000000805077824 */ /* 0x000fc800078e0206 */
[----:B------:R-:W1:Y:S02]  /*7040*/  SYNCS.PHASECHK.TRANS64.TRYWAIT P3, [R7+URZ+0xca28], R8 ;  /* 0x00ca2808070075a7 */ /* 0x000e64000806017f */
[----:B-1----:R-:W-:Y:S05]  /*7050*/  @!P3 BRA `(.L_x_101) ;  /* 0x0000000c0008b947 */ /* 0x002fea0003800000 */
.L_x_127:
[----:B------:R-:W-:Y:S01]  /*7060*/  UPRMT UR4, UR20, 0x9910, URZ ;  /* 0x0000991014047896 */ /* 0x000fe2000800003f */
[----:B-1----:R-:W-:-:S03]  /*7070*/  @P2 MOV R8, 0x1800 ;  /* 0x0000180000082802 */ /* 0x002fc60000000f00 */
[----:B------:R-:W-:Y:S01]  /*7080*/  UISETP.NE.AND UP0, UPT, UR4, 0x2, UPT ;  /* 0x000000020400788c */ /* 0x000fe2000bf05270 */
[----:B------:R1:W-:Y:S05]  /*7090*/  @P2 SYNCS.ARRIVE.TRANS64 RZ, [R7+URZ+0xca00], R8 ;  /* 0x00ca000807ff29a7 */ /* 0x0003ea000800003f */
[----:B------:R-:W-:-:S13]  /*70a0*/  PLOP3.LUT P3, PT, PT, PT, UP0, 0x80, 0x0 ;  /* 0x000000000000781c */ /* 0x000fda0003f6f008 */
[----:B-1----:R-:W-:Y:S05]  /*70b0*/  @P3 BRA `(.L_x_102) ;  /* 0x0000000000043947 */ /* 0x002fea0003800000 */
[----:B------:R-:W-:Y:S01]  /*70c0*/  BPT.TRAP 0x1 ;  /* 0x000000040000795c */ /* 0x000fe20000300000 */
.L_x_102:
[----:B------:R-:W-:Y:S05]  /*70d0*/  @P0 BRA `(.L_x_103) ;  /* 0x0000000000040947 */ /* 0x000fea0003800000 */
[----:B------:R-:W-:Y:S01]  /*70e0*/  BPT.TRAP 0x1 ;  /* 0x000000040000795c */ /* 0x000fe20000300000 */
.L_x_103:
        /* <DEDUP_REMOVED lines=9> */
[----:B------:R-:W-:Y:S01]  /*7180*/  R2UR UR13, R3 ;  /* 0x00000000030d72ca */ /* 0x000fe200000e0000 */
[----:B------:R-:W-:Y:S01]  /*7190*/  UMOV UR7, 0x10000000 ;  /* 0x1000000000077882 */ /* 0x000fe20000000000 */
[----:B------:R-:W-:Y:S01]  /*71a0*/  UMOV UR18, 0x10 ;  /* 0x0000001000127882 */ /* 0x000fe20000000000 */
[----:B------:R-:W-:-:S02]  /*71b0*/  VIADD R5, R5, 0x1 ;  /* 0x0000000105057836 */ /* 0x000fc40000000000 */
[----:B------:R-:W-:Y:S02]  /*71c0*/  UIADD3 UR9, UR9, 0xca00, URZ ;  /* 0x0000ca0009097890 */ /* 0x000fe4000fffe03f */
[----:B------:R-:W-:Y:S01]  /*71d0*/  USHF.L.U32 UR11, UR11, 0x6, URZ ;  /* 0x000000060b0b7899 */ /* 0x000fe2000800063f */
        /* <DEDUP_REMOVED lines=17> */
.L_x_100:
[----:B------:R-:W-:Y:S05]  /*72f0*/  BSYNC B2 ;  /* 0x0000000000027941 */ /* 0x000fea0003800000 */
.L_x_99:
[----:B------:R-:W-:Y:S01]  /*7300*/  ISETP.LT.OR P3, PT, R4, 0x4, !P6 ;  /* 0x000000040400780c */ /* 0x000fe20007761670 */
[----:B------:R-:W-:-:S12]  /*7310*/  BSSY B2, `(.L_x_104) ;  /* 0x0000033000027945 */ /* 0x000fd80003800000 */
[----:B------:R-:W-:Y:S05]  /*7320*/  @P3 BRA `(.L_x_105) ;  /* 0x0000000000c43947 */ /* 0x000fea0003800000 */
[----:B------:R-:W1:Y:S01]  /*7330*/  S2R R7, SR_CgaCtaId ;  /* 0x0000000000077919 */ /* 0x000e620000008800 */
[----:B------:R-:W-:Y:S02]  /*7340*/  MOV R6, 0x400 ;  /* 0x0000040000067802 */ /* 0x000fe40000000f00 */
[----:B------:R-:W-:Y:S02]  /*7350*/  SHF.L.U32 R8, R0, 0x1f, RZ ;  /* 0x0000001f00087819 */ /* 0x000fe400000006ff */
[----:B-1----:R-:W-:-:S05]  /*7360*/  LEA R6, R7, R6, 0x18 ;  /* 0x0000000607067211 */ /* 0x002fca00078ec0ff */
[----:B------:R-:W-:-:S04]  /*7370*/  IMAD R7, R5, 0x8, R6 ;  /* 0x0000000805077824 */ /* 0x000fc800078e0206 */
[----:B------:R-:W1:Y:S02]  /*7380*/  SYNCS.PHASECHK.TRANS64.TRYWAIT P3, [R7+URZ+0xca28], R8 ;  /* 0x00ca2808070075a7 */ /* 0x000e64000806017f */
[----:B-1----:R-:W-:Y:S05]  /*7390*/  @!P3 BRA `(.L_x_106) ;  /* 0x00000008004cb947 */ /* 0x002fea0003800000 */
.L_x_128:
[----:B------:R-:W-:Y:S01]  /*73a0*/  UPRMT UR4, UR20, 0x9910, URZ ;  /* 0x0000991014047896 */ /* 0x000fe2000800003f */
[----:B-1----:R-:W-:-:S03]  /*73b0*/  @P1 MOV R8, 0x1800 ;  /* 0x0000180000081802 */ /* 0x002fc60000000f00 */
[----:B------:R-:W-:Y:S01]  /*73c0*/  UISETP.NE.AND UP0, UPT, UR4, 0x2, UPT ;  /* 0x000000020400788c */ /* 0x000fe2000bf05270 */
[----:B------:R1:W-:Y:S05]  /*73d0*/  @P1 SYNCS.ARRIVE.TRANS64 RZ, [R7+URZ+0xca00], R8 ;  /* 0x00ca000807ff19a7 */ /* 0x0003ea000800003f */
[----:B------:R-:W-:-:S13]  /*73e0*/  PLOP3.LUT P3, PT, PT, PT, UP0, 0x80, 0x0 ;  /* 0x000000000000781c */ /* 0x000fda0003f6f008 */
[----:B-1----:R-:W-:Y:S05]  /*73f0*/  @P3 BRA `(.L_x_107) ;  /* 0x0000000000043947 */ /* 0x002fea0003800000 */
[----:B------:R-:W-:Y:S01]  /*7400*/  BPT.TRAP 0x1 ;  /* 0x000000040000795c */ /* 0x000fe20000300000 */
.L_x_107:
[----:B------:R-:W-:Y:S05]  /*7410*/  @P0 BRA `(.L_x_108) ;  /* 0x0000000000040947 */ /* 0x000fea0003800000 */
[----:B------:R-:W-:Y:S01]  /*7420*/  BPT.TRAP 0x1 ;  /* 0x000000040000795c */ /* 0x000fe20000300000 */
.L_x_108:
        /* <DEDUP_REMOVED lines=13> */
[----:B------:R-:W-:Y:S01]  /*7500*/  UIADD3 UR9, UR9, 0xca00, URZ ;  /* 0x0000ca0009097890 */ /* 0x000fe2000fffe03f */
[----:B------:R-:W-:Y:S01]  /*7510*/  VIADD R9, R9, 0x1 ;  /* 0x0000000109097836 */ /* 0x000fe20000000000 */
        /* <DEDUP_REMOVED lines=18> */
.L_x_105:
[----:B------:R-:W-:Y:S05]  /*7640*/  BSYNC B2 ;  /* 0x0000000000027941 */ /* 0x000fea0003800000 */
.L_x_104:
[C---:B------:R-:W-:Y:S02]  /*7650*/  ISETP.GT.AND P3, PT, R4.reuse, 0x4, PT ;  /* 0x000000040400780c */ /* 0x040fe40003f64270 */
[----:B------:R-:W-:-:S11]  /*7660*/  IADD3 R4, R4, -0x2, RZ ;  /* 0xfffffffe04047810 */ /* 0x000fd60007ffe0ff */
[----:B------:R-:W-:Y:S05]  /*7670*/  @P3 BRA `(.L_x_109) ;  /* 0xfffffff800543947 */ /* 0x000fea000383ffff */
[----:B------:R-:W-:Y:S05]  /*7680*/  BSYNC B1 ;  /* 0x0000000000017941 */ /* 0x000fea0003800000 */
.L_x_98:
[----:B------:R-:W-:Y:S01]  /*7690*/  VIADD R17, R17, UR21 ;  /* 0x0000001511117c36 */ /* 0x000fe20008000000 */
[----:B------:R-:W-:Y:S01]  /*76a0*/  ULDC UR4, c[0x0][0xa00] ;  /* 0x0002800000047ab9 */ /* 0x000fe20000000800 */
[----:B-1----:R-:W-:-:S03]  /*76b0*/  PRMT R4, RZ, 0x7610, R4 ;  /* 0x00007610ff047816 */ /* 0x002fc60000000004 */
[----:B------:R-:W-:-:S13]  /*76c0*/  ISETP.GE.AND P3, PT, R17, UR4, PT ;  /* 0x0000000411007c0c */ /* 0x000fda000bf66270 */
[----:B------:R-:W-:Y:S05]  /*76d0*/  @!P3 BRA `(.L_x_110) ;  /* 0xffffffec00e8b947 */ /* 0x000fea000383ffff */
[----:B------:R-:W-:Y:S05]  /*76e0*/  BSYNC B0 ;  /* 0x0000000000007941 */ /* 0x000fea0003800000 */
.L_x_83:
[----:B------:R-:W-:Y:S05]  /*76f0*/  EXIT ;  /* 0x000000000000794d */ /* 0x000fea0003800000 */
.L_x_17:
[----:B-1----:R-:W-:-:S04]  /*7700*/  IMAD.U32 R3, RZ, RZ, UR5 ;  /* 0x00000005ff037e24 */ /* 0x002fc8000f8e00ff */
[----:B------:R1:W2:Y:S03]  /*7710*/  SYNCS.PHASECHK.TRANS64.TRYWAIT P1, [R3+URZ+0xca50], R0 ;  /* 0x00ca5000030075a7 */ /* 0x0002a6000802017f */
[----:B--2---:R-:W-:Y:S05]  /*7720*/  @!P1 NANOSLEEP.SYNCS 0x989680 ;  /* 0x009896800000995d */ /* 0x004fea0003900000 */
[----:B------:R-:W2:Y:S02]  /*7730*/  @!P1 SYNCS.PHASECHK.TRANS64 P1, [R3+URZ+0xca50], R0 ;  /* 0x00ca5000030095a7 */ /* 0x000ea4000802007f */
[----:B--2---:R-:W-:Y:S05]  /*7740*/  @!P1 BRA `(.L_x_17) ;  /* 0xfffffffc00ec9947 */ /* 0x004fea000383ffff */
[----:B------:R-:W-:Y:S05]  /*7750*/  BRA `(.L_x_111) ;  /* 0xffffff9800b47947 */ /* 0x000fea000383ffff */
.L_x_19:
[----:B-1----:R-:W-:-:S04]  /*7760*/  MOV R5, UR18 ;  /* 0x0000001200057c02 */ /* 0x002fc80008000f00 */
[----:B------:R1:W2:Y:S03]  /*7770*/  SYNCS.PHASECHK.TRANS64.TRYWAIT P1, [R5+URZ+0xca00], R0 ;  /* 0x00ca0000050075a7 */ /* 0x0002a6000802017f */
[----:B--2---:R-:W-:Y:S05]  /*7780*/  @!P1 NANOSLEEP.SYNCS 0x989680 ;  /* 0x009896800000995d */ /* 0x004fea0003900000 */
[----:B------:R-:W2:Y:S02]  /*7790*/  @!P1 SYNCS.PHASECHK.TRANS64 P1, [R5+URZ+0xca00], R0 ;  /* 0x00ca0000050095a7 */ /* 0x000ea4000802007f */
[----:B--2---:R-:W-:Y:S05]  /*77a0*/  @!P1 BRA `(.L_x_19) ;  /* 0xfffffffc00ec9947 */ /* 0x004fea000383ffff */
[----:B------:R-:W-:Y:S05]  /*77b0*/  BRA `(.L_x_112) ;  /* 0xffffff9800c87947 */ /* 0x000fea000383ffff */
.L_x_20:
[----:B-1----:R-:W-:-:S04]  /*77c0*/  IMAD.U32 R0, RZ, RZ, UR16 ;  /* 0x00000010ff007e24 */ /* 0x002fc8000f8e00ff */
[----:B------:R1:W2:Y:S03]  /*77d0*/  SYNCS.PHASECHK.TRANS64.TRYWAIT P1, [R0+URZ+-0x8], R3 ;  /* 0xfffff803000075a7 */ /* 0x0002a6000802017f */
[----:B--2---:R-:W-:Y:S05]  /*77e0*/  @!P1 NANOSLEEP.SYNCS 0x989680 ;  /* 0x009896800000995d */ /* 0x004fea0003900000 */
[----:B------:R-:W2:Y:S02]  /*77f0*/  @!P1 SYNCS.PHASECHK.TRANS64 P1, [R0+URZ+-0x8], R3 ;  /* 0xfffff803000095a7 */ /* 0x000ea4000802007f */
[----:B--2---:R-:W-:Y:S05]  /*7800*/  @!P1 BRA `(.L_x_20) ;  /* 0xfffffffc00ec9947 */ /* 0x004fea000383ffff */
[----:B------:R-:W-:Y:S05]  /*7810*/  BRA `(.L_x_113) ;  /* 0xffffff9800b87947 */ /* 0x000fea000383ffff */
.L_x_22:
[----:B-1----:R-:W-:-:S04]  /*7820*/  IMAD.U32 R7, RZ, RZ, UR6 ;  /* 0x00000006ff077e24 */ /* 0x002fc8000f8e00ff */
[----:B------:R1:W2:Y:S03]  /*7830*/  SYNCS.PHASECHK.TRANS64.TRYWAIT P1, [R7+URZ+0xca00], R6 ;  /* 0x00ca0006070075a7 */ /* 0x0002a6000802017f */
[----:B--2---:R-:W-:Y:S05]  /*7840*/  @!P1 NANOSLEEP.SYNCS 0x989680 ;  /* 0x009896800000995d */ /* 0x004fea0003900000 */
[----:B------:R-:W2:Y:S02]  /*7850*/  @!P1 SYNCS.PHASECHK.TRANS64 P1, [R7+URZ+0xca00], R6 ;  /* 0x00ca0006070095a7 */ /* 0x000ea4000802007f */
[----:B--2---:R-:W-:Y:S05]  /*7860*/  @!P1 BRA `(.L_x_22) ;  /* 0xfffffffc00ec9947 */ /* 0x004fea000383ffff */
[----:B------:R-:W-:Y:S05]  /*7870*/  BRA `(.L_x_114) ;  /* 0xffffffac00107947 */ /* 0x000fea000383ffff */
.L_x_27:
[----:B-1----:R-:W-:-:S04]  /*7880*/  MOV R5, UR6 ;  /* 0x0000000600057c02 */ /* 0x002fc80008000f00 */
[----:B------:R1:W2:Y:S03]  /*7890*/  SYNCS.PHASECHK.TRANS64.TRYWAIT P2, [R5+URZ+0xca00], R4 ;  /* 0x00ca0004050075a7 */ /* 0x0002a6000804017f */
[----:B--2---:R-:W-:Y:S05]  /*78a0*/  @!P2 NANOSLEEP.SYNCS 0x989680 ;  /* 0x009896800000a95d */ /* 0x004fea0003900000 */
[----:B------:R-:W2:Y:S02]  /*78b0*/  @!P2 SYNCS.PHASECHK.TRANS64 P2, [R5+URZ+0xca00], R4 ;  /* 0x00ca00040500a5a7 */ /* 0x000ea4000804007f */
[----:B--2---:R-:W-:Y:S05]  /*78c0*/  @!P2 BRA `(.L_x_27) ;  /* 0xfffffffc00eca947 */ /* 0x004fea000383ffff */
[----:B------:R-:W-:Y:S05]  /*78d0*/  BRA `(.L_x_115) ;  /* 0xffffffb000887947 */ /* 0x000fea000383ffff */
.L_x_31:
[----:B-1----:R-:W-:-:S04]  /*78e0*/  IMAD.U32 R9, RZ, RZ, UR6 ;  /* 0x00000006ff097e24 */ /* 0x002fc8000f8e00ff */
[----:B------:R1:W2:Y:S03]  /*78f0*/  SYNCS.PHASECHK.TRANS64.TRYWAIT P2, [R9+URZ+0xca00], R8 ;  /* 0x00ca0008090075a7 */ /* 0x0002a6000804017f */
[----:B--2---:R-:W-:Y:S05]  /*7900*/  @!P2 NANOSLEEP.SYNCS 0x989680 ;  /* 0x009896800000a95d */ /* 0x004fea0003900000 */
[----:B------:R-:W2:Y:S02]  /*7910*/  @!P2 SYNCS.PHASECHK.TRANS64 P2, [R9+URZ+0xca00], R8 ;  /* 0x00ca00080900a5a7 */ /* 0x000ea4000804007f */
[----:B--2---:R-:W-:Y:S05]  /*7920*/  @!P2 BRA `(.L_x_31) ;  /* 0xfffffffc00eca947 */ /* 0x004fea000383ffff */
[----:B------:R-:W-:Y:S05]  /*7930*/  BRA `(.L_x_30) ;  /* 0xffffffc4006c7947 */ /* 0x000fea000383ffff */
.L_x_51:
[----:B-1----:R-:W-:-:S04]  /*7940*/  IMAD.U32 R3, RZ, RZ, UR16 ;  /* 0x00000010ff037e24 */ /* 0x002fc8000f8e00ff */
[----:B------:R1:W2:Y:S03]  /*7950*/  SYNCS.PHASECHK.TRANS64.TRYWAIT P1, [R3+URZ+0x8], R0 ;  /* 0x00000800030075a7 */ /* 0x0002a6000802017f */
[----:B--2---:R-:W-:Y:S05]  /*7960*/  @!P1 NANOSLEEP.SYNCS 0x989680 ;  /* 0x009896800000995d */ /* 0x004fea0003900000 */
[----:B------:R-:W2:Y:S02]  /*7970*/  @!P1 SYNCS.PHASECHK.TRANS64 P1, [R3+URZ+0x8], R0 ;  /* 0x00000800030095a7 */ /* 0x000ea4000802007f */
[----:B--2---:R-:W-:Y:S05]  /*7980*/  @!P1 BRA `(.L_x_51) ;  /* 0xfffffffc00ec9947 */ /* 0x004fea000383ffff */
[----:B------:R-:W-:Y:S05]  /*7990*/  BRA `(.L_x_116) ;  /* 0xffffffd000bc7947 */ /* 0x000fea000383ffff */
.L_x_68:
[----:B------:R-:W-:Y:S01]  /*79a0*/  BSSY B1, `(.L_x_117) ;  /* 0x0000006000017945 */ /* 0x000fe20003800000 */
[----:B------:R-:W-:-:S07]  /*79b0*/  MOV R15, 0xffffffff ;  /* 0xffffffff000f7802 */ /* 0x000fce0000000f00 */
[----:B------:R-:W-:Y:S05]  /*79c0*/  WARPSYNC.COLLECTIVE R15, `(.L_x_118) ;  /* 0x000000000f0c7348 */ /* 0x000fea0003c00000 */
[----:B------:R-:W-:Y:S02]  /*79d0*/  ELECT P6, UR62, PT ;  /* 0x00000000003e782f */ /* 0x000fe400038c0000 */
[----:B------:R-:W-:Y:S01]  /*79e0*/  MOV R14, UR62 ;  /* 0x0000003e000e7c02 */ /* 0x000fe20008000f00 */
[----:B------:R-:W-:Y:S10]  /*79f0*/  ENDCOLLECTIVE ;  /* 0x000000000000791b */ /* 0x000ff40003800000 */
.L_x_118:
[----:B------:R-:W-:Y:S05]  /*7a00*/  BSYNC B1 ;  /* 0x0000000000017941 */ /* 0x000fea0003800000 */
.L_x_117:
[----:B------:R-:W-:Y:S05]  /*7a10*/  BRA `(.L_x_119) ;  /* 0xffffffe400007947 */ /* 0x000fea000383ffff */
.L_x_71:
[----:B-1----:R1:W2:Y:S02]  /*7a20*/  SYNCS.PHASECHK.TRANS64.TRYWAIT P2, [R7+URZ+0xca60], R6 ;  /* 0x00ca6006070075a7 */ /* 0x0022a4000804017f */
[----:B--2---:R-:W-:Y:S05]  /*7a30*/  @!P2 NANOSLEEP.SYNCS 0x989680 ;  /* 0x009896800000a95d */ /* 0x004fea0003900000 */
[----:B------:R-:W2:Y:S02]  /*7a40*/  @!P2 SYNCS.PHASECHK.TRANS64 P2, [R7+URZ+0xca60], R6 ;  /* 0x00ca60060700a5a7 */ /* 0x000ea4000804007f */
[----:B--2---:R-:W-:Y:S05]  /*7a50*/  @!P2 BRA `(.L_x_71) ;  /* 0xfffffffc00f0a947 */ /* 0x004fea000383ffff */
[----:B------:R-:W-:Y:S05]  /*7a60*/  BRA `(.L_x_120) ;  /* 0xffffffe400207947 */ /* 0x000fea000383ffff */
.L_x_76:
[----:B-1----:R1:W2:Y:S02]  /*7a70*/  SYNCS.PHASECHK.TRANS64.TRYWAIT P2, [R7+URZ+0xcab0], R4 ;  /* 0x00cab004070075a7 */ /* 0x0022a4000804017f */
[----:B--2---:R-:W-:Y:S05]  /*7a80*/  @!P2 NANOSLEEP.SYNCS 0x989680 ;  /* 0x009896800000a95d */ /* 0x004fea0003900000 */
[----:B------:R-:W2:Y:S02]  /*7a90*/  @!P2 SYNCS.PHASECHK.TRANS64 P2, [R7+URZ+0xcab0], R4 ;  /* 0x00cab0040700a5a7 */ /* 0x000ea4000804007f */
[----:B--2---:R-:W-:Y:S05]  /*7aa0*/  @!P2 BRA `(.L_x_76) ;  /* 0xfffffffc00f0a947 */ /* 0x004fea000383ffff */
[----:B------:R-:W-:Y:S05]  /*7ab0*/  BRA `(.L_x_75) ;  /* 0xffffffe400d87947 */ /* 0x000fea000383ffff */
.L_x_79:
[----:B-1----:R1:W2:Y:S02]  /*7ac0*/  SYNCS.PHASECHK.TRANS64.TRYWAIT P2, [R4+URZ+0xca60], R9 ;  /* 0x00ca6009040075a7 */ /* 0x0022a4000804017f */
[----:B--2---:R-:W-:Y:S05]  /*7ad0*/  @!P2 NANOSLEEP.SYNCS 0x989680 ;  /* 0x009896800000a95d */ /* 0x004fea0003900000 */
[----:B------:R-:W2:Y:S02]  /*7ae0*/  @!P2 SYNCS.PHASECHK.TRANS64 P2, [R4+URZ+0xca60], R9 ;  /* 0x00ca60090400a5a7 */ /* 0x000ea4000804007f */
[----:B--2---:R-:W-:Y:S05]  /*7af0*/  @!P2 BRA `(.L_x_79) ;  /* 0xfffffffc00f0a947 */ /* 0x004fea000383ffff */
[----:B------:R-:W-:Y:S05]  /*7b00*/  BRA `(.L_x_121) ;  /* 0xffffffe400ec7947 */ /* 0x000fea000383ffff */
.L_x_84:
[----:B------:R-:W-:Y:S01]  /*7b10*/  BSSY B1, `(.L_x_122) ;  /* 0x0000006000017945 */ /* 0x000fe20003800000 */
[----:B------:R-:W-:-:S07]  /*7b20*/  IMAD.MOV.U32 R15, RZ, RZ, -0x1 ;  /* 0xffffffffff0f7424 */ /* 0x000fce00078e00ff */
[----:B------:R-:W-:Y:S05]  /*7b30*/  WARPSYNC.COLLECTIVE R15, `(.L_x_123) ;  /* 0x000000000f0c7348 */ /* 0x000fea0003c00000 */
[----:B------:R-:W-:Y:S02]  /*7b40*/  ELECT P6, UR62, PT ;  /* 0x00000000003e782f */ /* 0x000fe400038c0000 */
[----:B------:R-:W-:Y:S01]  /*7b50*/  MOV R14, UR62 ;  /* 0x0000003e000e7c02 */ /* 0x000fe20008000f00 */
[----:B------:R-:W-:Y:S10]  /*7b60*/  ENDCOLLECTIVE ;  /* 0x000000000000791b */ /* 0x000ff40003800000 */
.L_x_123:
[----:B------:R-:W-:Y:S05]  /*7b70*/  BSYNC B1 ;  /* 0x0000000000017941 */ /* 0x000fea0003800000 */
.L_x_122:
[----:B------:R-:W-:Y:S05]  /*7b80*/  BRA `(.L_x_124) ;  /* 0xffffffec00247947 */ /* 0x000fea000383ffff */
.L_x_87:
[----:B-1----:R1:W2:Y:S02]  /*7b90*/  SYNCS.PHASECHK.TRANS64.TRYWAIT P4, [R8+URZ+0xca28], R7 ;  /* 0x00ca2807080075a7 */ /* 0x0022a4000808017f */
[----:B--2---:R-:W-:Y:S05]  /*7ba0*/  @!P4 NANOSLEEP.SYNCS 0x989680 ;  /* 0x009896800000c95d */ /* 0x004fea0003900000 */
[----:B------:R-:W2:Y:S02]  /*7bb0*/  @!P4 SYNCS.PHASECHK.TRANS64 P4, [R8+URZ+0xca28], R7 ;  /* 0x00ca28070800c5a7 */ /* 0x000ea4000808007f */
[----:B--2---:R-:W-:Y:S05]  /*7bc0*/  @!P4 BRA `(.L_x_87) ;  /* 0xfffffffc00f0c947 */ /* 0x004fea000383ffff */
[----:B------:R-:W-:Y:S05]  /*7bd0*/  BRA `(.L_x_125) ;  /* 0xffffffec003c7947 */ /* 0x000fea000383ffff */
.L_x_92:
[----:B-1----:R1:W2:Y:S02]  /*7be0*/  SYNCS.PHASECHK.TRANS64.TRYWAIT P4, [R4+URZ+0xcab0], R7 ;  /* 0x00cab007040075a7 */ /* 0x0022a4000808017f */
[----:B--2---:R-:W-:Y:S05]  /*7bf0*/  @!P4 NANOSLEEP.SYNCS 0x989680 ;  /* 0x009896800000c95d */ /* 0x004fea0003900000 */
[----:B------:R-:W2:Y:S02]  /*7c00*/  @!P4 SYNCS.PHASECHK.TRANS64 P4, [R4+URZ+0xcab0], R7 ;  /* 0x00cab0070400c5a7 */ /* 0x000ea4000808007f */
[----:B--2---:R-:W-:Y:S05]  /*7c10*/  @!P4 BRA `(.L_x_92) ;  /* 0xfffffffc00f0c947 */ /* 0x004fea000383ffff */
[----:B------:R-:W-:Y:S05]  /*7c20*/  BRA `(.L_x_91) ;  /* 0xffffffec00f47947 */ /* 0x000fea000383ffff */
.L_x_95:
[----:B-1----:R1:W2:Y:S02]  /*7c30*/  SYNCS.PHASECHK.TRANS64.TRYWAIT P3, [R7+URZ+0xca28], R8 ;  /* 0x00ca2808070075a7 */ /* 0x0022a4000806017f */
[----:B--2---:R-:W-:Y:S05]  /*7c40*/  @!P3 NANOSLEEP.SYNCS 0x989680 ;  /* 0x009896800000b95d */ /* 0x004fea0003900000 */
[----:B------:R-:W2:Y:S02]  /*7c50*/  @!P3 SYNCS.PHASECHK.TRANS64 P3, [R7+URZ+0xca28], R8 ;  /* 0x00ca28080700b5a7 */ /* 0x000ea4000806007f */
[----:B--2---:R-:W-:Y:S05]  /*7c60*/  @!P3 BRA `(.L_x_95) ;  /* 0xfffffffc00f0b947 */ /* 0x004fea000383ffff */
[----:B------:R-:W-:Y:S05]  /*7c70*/  BRA `(.L_x_126) ;  /* 0xfffffff0000c7947 */ /* 0x000fea000383ffff */
.L_x_101:
[----:B-1----:R1:W2:Y:S02]  /*7c80*/  SYNCS.PHASECHK.TRANS64.TRYWAIT P3, [R7+URZ+0xca28], R8 ;  /* 0x00ca2808070075a7 */ /* 0x0022a4000806017f */
[----:B--2---:R-:W-:Y:S05]  /*7c90*/  @!P3 NANOSLEEP.SYNCS 0x989680 ;  /* 0x009896800000b95d */ /* 0x004fea0003900000 */
[----:B------:R-:W2:Y:S02]  /*7ca0*/  @!P3 SYNCS.PHASECHK.TRANS64 P3, [R7+URZ+0xca28], R8 ;  /* 0x00ca28080700b5a7 */ /* 0x000ea4000806007f */
[----:B--2---:R-:W-:Y:S05]  /*7cb0*/  @!P3 BRA `(.L_x_101) ;  /* 0xfffffffc00f0b947 */ /* 0x004fea000383ffff */
[----:B------:R-:W-:Y:S05]  /*7cc0*/  BRA `(.L_x_127) ;  /* 0xfffffff000e47947 */ /* 0x000fea000383ffff */
.L_x_106:
[----:B-1----:R1:W2:Y:S02]  /*7cd0*/  SYNCS.PHASECHK.TRANS64.TRYWAIT P3, [R7+URZ+0xca28], R8 ;  /* 0x00ca2808070075a7 */ /* 0x0022a4000806017f */
[----:B--2---:R-:W-:Y:S05]  /*7ce0*/  @!P3 NANOSLEEP.SYNCS 0x989680 ;  /* 0x009896800000b95d */ /* 0x004fea0003900000 */
[----:B------:R-:W2:Y:S02]  /*7cf0*/  @!P3 SYNCS.PHASECHK.TRANS64 P3, [R7+URZ+0xca28], R8 ;  /* 0x00ca28080700b5a7 */ /* 0x000ea4000806007f */
[----:B--2---:R-:W-:Y:S05]  /*7d00*/  @!P3 BRA `(.L_x_106) ;  /* 0xfffffffc00f0b947 */ /* 0x004fea000383ffff */
[----:B------:R-:W-:Y:S05]  /*7d10*/  BRA `(.L_x_128) ;  /* 0xfffffff400a07947 */ /* 0x000fea000383ffff */
        .weak           $__internal_0_$__cuda_sm20_rcp_rn_f32_slowpath
        .type           $__internal_0_$__cuda_sm20_rcp_rn_f32_slowpath,@function
        .size           $__internal_0_$__cuda_sm20_rcp_rn_f32_slowpath,(.L_x_134 - $__internal_0_$__cuda_sm20_rcp_rn_f32_slowpath)
$__internal_0_$__cuda_sm20_rcp_rn_f32_slowpath:
[----:B------:R-:W-:Y:S01]  /*7d20*/  IMAD.SHL.U32 R0, R3, 0x2, RZ ;  /* 0x0000000203007824 */ /* 0x000fe200078e00ff */
[----:B------:R-:W-:Y:S04]  /*7d30*/  BSSY B2, `(.L_x_129) ;  /* 0x0000030000027945 */ /* 0x000fe80003800000 */
[----:B------:R-:W-:-:S04]  /*7d40*/  SHF.R.U32.HI R19, RZ, 0x18, R0 ;  /* 0x00000018ff137819 */ /* 0x000fc80000011600 */
[----:B------:R-:W-:-:S13]  /*7d50*/  ISETP.NE.U32.AND P0, PT, R19, RZ, PT ;  /* 0x000000ff1300720c */ /* 0x000fda0003f05070 */
[----:B------:R-:W-:Y:S05]  /*7d60*/  @P0 BRA `(.L_x_130) ;  /* 0x0000000000280947 */ /* 0x000fea0003800000 */
[----:B------:R-:W-:-:S04]  /*7d70*/  SHF.L.U32 R0, R3, 0x1, RZ ;  /* 0x0000000103007819 */ /* 0x000fc800000006ff */
[----:B------:R-:W-:-:S13]  /*7d80*/  ISETP.NE.AND P0, PT, R0, RZ, PT ;  /* 0x000000ff0000720c */ /* 0x000fda0003f05270 */
[----:B------:R-:W-:Y:S01]  /*7d90*/  @P0 FFMA R7, R3, 1.84467440737095516160e+19, RZ ;  /* 0x5f80000003070823 */ /* 0x000fe200000000ff */
[----:B------:R-:W-:Y:S08]  /*7da0*/  @!P0 MUFU.RCP R6, R3 ;  /* 0x0000000300068308 */ /* 0x000ff00000001000 */
[----:B------:R-:W1:Y:S02]  /*7db0*/  @P0 MUFU.RCP R0, R7 ;  /* 0x0000000700000308 */ /* 0x000e640000001000 */
[----:B-1----:R-:W-:-:S04]  /*7dc0*/  @P0 FFMA R12, R7, R0, -1 ;  /* 0xbf800000070c0423 */ /* 0x002fc80000000000 */
[----:B------:R-:W-:-:S04]  /*7dd0*/  @P0 FADD.FTZ R13, -R12, -RZ ;  /* 0x800000ff0c0d0221 */ /* 0x000fc80000010100 */
[----:B------:R-:W-:-:S04]  /*7de0*/  @P0 FFMA R0, R0, R13, R0 ;  /* 0x0000000d00000223 */ /* 0x000fc80000000000 */
[----:B------:R-:W-:Y:S01]  /*7df0*/  @P0 FFMA R6, R0, 1.84467440737095516160e+19, RZ ;  /* 0x5f80000000060823 */ /* 0x000fe200000000ff */
[----:B------:R-:W-:Y:S06]  /*7e00*/  BRA `(.L_x_131) ;  /* 0x0000000000887947 */ /* 0x000fec0003800000 */
.L_x_130:
[----:B------:R-:W-:-:S05]  /*7e10*/  VIADD R22, R19, 0xffffff03 ;  /* 0xffffff0313167836 */ /* 0x000fca0000000000 */
[----:B------:R-:W-:-:S13]  /*7e20*/  ISETP.GT.U32.AND P0, PT, R22, 0x1, PT ;  /* 0x000000011600780c */ /* 0x000fda0003f04070 */
[----:B------:R-:W-:Y:S05]  /*7e30*/  @P0 BRA `(.L_x_132) ;  /* 0x0000000000780947 */ /* 0x000fea0003800000 */
[----:B------:R-:W-:Y:S01]  /*7e40*/  LOP3.LUT R0, R3, 0x7fffff, RZ, 0xc0, !PT ;  /* 0x007fffff03007812 */ /* 0x000fe200078ec0ff */
[----:B------:R-:W-:-:S03]  /*7e50*/  IMAD.MOV.U32 R13, RZ, RZ, 0x3 ;  /* 0x00000003ff0d7424 */ /* 0x000fc600078e00ff */
[----:B------:R-:W-:Y:S02]  /*7e60*/  LOP3.LUT R0, R0, 0x3f800000, RZ, 0xfc, !PT ;  /* 0x3f80000000007812 */ /* 0x000fe400078efcff */
[----:B------:R-:W-:Y:S02]  /*7e70*/  SHF.L.U32 R13, R13, R22, RZ ;  /* 0x000000160d0d7219 */ /* 0x000fe400000006ff */
[----:B------:R-:W1:Y:S02]  /*7e80*/  MUFU.RCP R7, R0 ;  /* 0x0000000000077308 */ /* 0x000e640000001000 */
[----:B-1----:R-:W-:-:S04]  /*7e90*/  FFMA R6, R0, R7, -1 ;  /* 0xbf80000000067423 */ /* 0x002fc80000000007 */
[----:B------:R-:W-:-:S04]  /*7ea0*/  FADD.FTZ R6, -R6, -RZ ;  /* 0x800000ff06067221 */ /* 0x000fc80000010100 */
[CCC-:B------:R-:W-:Y:S01]  /*7eb0*/  FFMA.RM R12, R7.reuse, R6.reuse, R7.reuse ;  /* 0x00000006070c7223 */ /* 0x1c0fe20000004007 */
[----:B------:R-:W-:-:S04]  /*7ec0*/  FFMA.RP R7, R7, R6, R7 ;  /* 0x0000000607077223 */ /* 0x000fc80000008007 */
[C---:B------:R-:W-:Y:S02]  /*7ed0*/  LOP3.LUT R6, R12.reuse, 0x7fffff, RZ, 0xc0, !PT ;  /* 0x007fffff0c067812 */ /* 0x040fe400078ec0ff */
[----:B------:R-:W-:Y:S02]  /*7ee0*/  FSETP.NEU.FTZ.AND P0, PT, R12, R7, PT ;  /* 0x000000070c00720b */ /* 0x000fe40003f1d000 */
[----:B------:R-:W-:Y:S02]  /*7ef0*/  LOP3.LUT R6, R6, 0x800000, RZ, 0xfc, !PT ;  /* 0x0080000006067812 */ /* 0x000fe400078efcff */
[----:B------:R-:W-:Y:S02]  /*7f00*/  SEL R7, RZ, 0xffffffff, !P0 ;  /* 0xffffffffff077807 */ /* 0x000fe40004000000 */
[----:B------:R-:W-:Y:S02]  /*7f10*/  LOP3.LUT R13, R13, R6, RZ, 0xc0, !PT ;  /* 0x000000060d0d7212 */ /* 0x000fe400078ec0ff */
[----:B------:R-:W-:-:S02]  /*7f20*/  IADD3 R7, -R7, RZ, RZ ;  /* 0x000000ff07077210 */ /* 0x000fc40007ffe1ff */
[-C--:B------:R-:W-:Y:S02]  /*7f30*/  SHF.R.U32.HI R13, RZ, R22.reuse, R13 ;  /* 0x00000016ff0d7219 */ /* 0x080fe4000001160d */
[--C-:B------:R-:W-:Y:S01]  /*7f40*/  LOP3.LUT P1, RZ, R7, R22, R6.reuse, 0xf8, !PT ;  /* 0x0000001607ff7212 */ /* 0x100fe2000782f806 */
[----:B------:R-:W-:Y:S01]  /*7f50*/  VIADD R7, R19, 0xffffff04 ;  /* 0xffffff0413077836 */ /* 0x000fe20000000000 */
[C---:B------:R-:W-:Y:S02]  /*7f60*/  LOP3.LUT P0, RZ, R13.reuse, 0x1, RZ, 0xc0, !PT ;  /* 0x000000010dff7812 */ /* 0x040fe4000780c0ff */
[----:B------:R-:W-:Y:S02]  /*7f70*/  LOP3.LUT P2, RZ, R13, 0x2, RZ, 0xc0, !PT ;  /* 0x000000020dff7812 */ /* 0x000fe4000784c0ff */
[----:B------:R-:W-:Y:S02]  /*7f80*/  SHF.R.U32.HI R6, RZ, R7, R6 ;  /* 0x00000007ff067219 */ /* 0x000fe40000011606 */
[----:B------:R-:W-:-:S02]  /*7f90*/  PLOP3.LUT P0, PT, P0, P1, P2, 0xe0, 0x0 ;  /* 0x000000000000781c */ /* 0x000fc40000703c20 */
[----:B------:R-:W-:Y:S02]  /*7fa0*/  LOP3.LUT P1, RZ, R3, 0x7fffff, RZ, 0xc0, !PT ;  /* 0x007fffff03ff7812 */ /* 0x000fe4000782c0ff */
[----:B------:R-:W-:-:S05]  /*7fb0*/  SEL R0, RZ, 0x1, !P0 ;  /* 0x00000001ff007807 */ /* 0x000fca0004000000 */
[----:B------:R-:W-:-:S05]  /*7fc0*/  IMAD.MOV R0, RZ, RZ, -R0 ;  /* 0x000000ffff007224 */ /* 0x000fca00078e0a00 */
[----:B------:R-:W-:-:S13]  /*7fd0*/  ISETP.GE.AND P0, PT, R0, RZ, PT ;  /* 0x000000ff0000720c */ /* 0x000fda0003f06270 */
[----:B------:R-:W-:-:S05]  /*7fe0*/  @!P0 IADD3 R6, R6, 0x1, RZ ;  /* 0x0000000106068810 */ /* 0x000fca0007ffe0ff */
[----:B------:R-:W-:-:S05]  /*7ff0*/  @!P1 IMAD.SHL.U32 R6, R6, 0x2, RZ ;  /* 0x0000000206069824 */ /* 0x000fca00078e00ff */
[----:B------:R-:W-:Y:S01]  /*8000*/  LOP3.LUT R6, R6, 0x80000000, R3, 0xf8, !PT ;  /* 0x8000000006067812 */ /* 0x000fe200078ef803 */
[----:B------:R-:W-:Y:S06]  /*8010*/  BRA `(.L_x_131) ;  /* 0x0000000000047947 */ /* 0x000fec0003800000 */
.L_x_132:
[----:B------:R1:W2:Y:S02]  /*8020*/  MUFU.RCP R6, R3 ;  /* 0x0000000300067308 */ /* 0x0002a40000001000 */
.L_x_131:
[----:B------:R-:W-:Y:S05]  /*8030*/  BSYNC B2 ;  /* 0x0000000000027941 */ /* 0x000fea0003800000 */
.L_x_129:
[----:B--2---:R-:W-:Y:S01]  /*8040*/  IMAD.MOV.U32 R0, RZ, RZ, R6 ;  /* 0x000000ffff007224 */ /* 0x004fe200078e0006 */
[----:B------:R-:W-:Y:S01]  /*8050*/  MOV R6, R14 ;  /* 0x0000000e00067202 */ /* 0x000fe20000000f00 */
[----:B------:R-:W-:-:S04]  /*8060*/  IMAD.MOV.U32 R7, RZ, RZ, 0x0 ;  /* 0x00000000ff077424 */ /* 0x000fc800078e00ff */
[----:B-1----:R-:W-:Y:S05]  /*8070*/  RET.REL.NODEC R6 `(_ZN7cutlass13device_kernelINS_4fmha6kernel28FmhaKernelTmaWarpSpecializedINS1_10collective30FmhaMainloopTmaWarpSpecializedINS_10bfloat16_tEffN4cute5tupleIJNS7_1CILi128EEENS9_ILi64EEENS9_ILi48EEEEEENS8_IJiNS9_ILi1EEENS8_IJiiEEEEEESG_SG_NS4_13DefaultFusionEJNS2_6OptionILNS2_3TagE0ENS9_ILb1EEEEENSI_ILSJ_2ESK_EEEEENS4_15FmhaFwdEpilogueIS6_fNS8_IJSB_SC_SB_EEEEENS2_23PersistentTileSchedulerEJSL_SM_EEEEEvNT_6ParamsE) ;  /* 0xffffff7c06e07950 */ /* 0x002fea0003c3ffff */
.L_x_133:
[----:B------:R-:W-:-:S00]  /*8080*/  BRA `(.L_x_133) ;  /* 0xfffffffc00fc7947 */ /* 0x000fc0000383ffff */
[----:B------:R-:W-:-:S00]  /*8090*/  NOP ;  /* 0x0000000000007918 */ /* 0x000fc00000000000 */
        /* <DEDUP_REMOVED lines=14> */
.L_x_134:


//--------------------- .nv.global.init           --------------------------
	.section	.nv.global.init,"aw",@progbits
.nv.global.init:
	.type		$str$24,@object
	.size		$str$24,($str$25 - $str$24)
$str$24:
        /*0000*/ 	.byte	0x28, 0x61, 0x64, 0x64, 0x72, 0x65, 0x73, 0x73, 0x20, 0x26, 0x20, 0x6d, 0x61, 0x73, 0x6b, 0x29
        /*0010*/ 	.byte	0x20, 0x3d, 0x3d, 0x20, 0x30, 0x00
	.type		$str$25,@object
	.size		$str$25,(__unnamed_1 - $str$25)
$str$25:
        /*0016*/ 	.byte	0x2f, 0x74, 0x6d, 0x70, 0x2f, 0x63, 0x75, 0x74, 0x6c, 0x61, 0x73, 0x73, 0x5f, 0x73, 0x77, 0x65
        /*0026*/ 	.byte	0x65, 0x70, 0x5f, 0x73, 0x72, 0x63, 0x2f, 0x69, 0x6e, 0x63, 0x6c, 0x75, 0x64, 0x65, 0x2f, 0x63
        /*0036*/ 	.byte	0x75, 0x74, 0x65, 0x2f, 0x70, 0x6f, 0x69, 0x6e, 0x74, 0x65, 0x72, 0x5f, 0x66, 0x6c, 0x61, 0x67
        /*0046*/ 	.byte	0x67, 0x65, 0x64, 0x2e, 0x68, 0x70, 0x70, 0x00
	.type		__unnamed_1,@object
	.size		__unnamed_1,(__unnamed_2 - __unnamed_1)
__unnamed_1:
        /*004e*/ 	.byte	0x61, 0x75, 0x74, 0x6f, 0x20, 0x63, 0x75, 0x74, 0x65, 0x3a, 0x3a, 0x61, 0x73, 0x5f, 0x70, 0x6f
        /* <DEDUP_REMOVED lines=27> */
        /*020e*/ 	.byte	0x31, 0x30, 0x32, 0x34, 0x3e, 0x3e, 0x3e, 0x3e, 0x3e, 0x5d, 0x00
	.type		__unnamed_2,@object
	.size		__unnamed_2,(.L_1 - __unnamed_2)
__unnamed_2:
        /* <DEDUP_REMOVED lines=29> */
.L_1:


//--------------------- .nv.shared._ZN7cutlass13device_kernelINS_4fmha6kernel28FmhaKernelTmaWarpSpecializedINS1_10collective30FmhaMainloopTmaWarpSpecializedINS_10bfloat16_tEffN4cute5tupleIJNS7_1CILi128EEENS9_ILi64EEENS9_ILi48EEEEEENS8_IJiNS9_ILi1EEENS8_IJiiEEEEEESG_SG_NS4_13DefaultFusionEJNS2_6OptionILNS2_3TagE0ENS9_ILb1EEEEENSI_ILSJ_2ESK_EEEEENS4_15FmhaFwdEpilogueIS6_fNS8_IJSB_SC_SB_EEEEENS2_23PersistentTileSchedulerEJSL_SM_EEEEEvNT_6ParamsE --------------------------
	.section	.nv.shared._ZN7cutlass13device_kernelINS_4fmha6kernel28FmhaKernelTmaWarpSpecializedINS1_10collective30FmhaMainloopTmaWarpSpecializedINS_10bfloat16_tEffN4cute5tupleIJNS7_1CILi128EEENS9_ILi64EEENS9_ILi48EEEEEENS8_IJiNS9_ILi1EEENS8_IJiiEEEEEESG_SG_NS4_13DefaultFusionEJNS2_6OptionILNS2_3TagE0ENS9_ILb1EEEEENSI_ILSJ_2ESK_EEEEENS4_15FmhaFwdEpilogueIS6_fNS8_IJSB_SC_SB_EEEEENS2_23PersistentTileSchedulerEJSL_SM_EEEEEvNT_6ParamsE,"aw",@nobits
	.sectionflags	@""
	.align	16
	.zero		1024


//--------------------- .nv.shared.reserved.0     --------------------------
	.section	.nv.shared.reserved.0,"aw",@nobits
	.weak		__nv_reservedSMEM_offset_0_alias
	.size		__nv_reservedSMEM_offset_0_alias, 0, 0
	.other		__nv_reservedSMEM_offset_0_alias,@"STO_CUDA_RESERVED_SHARED STV_DEFAULT"
__nv_reservedSMEM_offset_0_alias:
	.zero		0


//--------------------- .nv.global                --------------------------
	.section	.nv.global,"aw",@nobits
.nv.global:
	.type		_ZN39_INTERNAL_55816132_4_k_cu_71b14173_31014cute1_E,@object
	.size		_ZN39_INTERNAL_55816132_4_k_cu_71b14173_31014cute1_E,(_ZN39_INTERNAL_55816132_4_k_cu_71b14173_31014cuda3std3__45__cpo6cbeginE - _ZN39_INTERNAL_55816132_4_k_cu_71b14173_31014cute1_E)
_ZN39_INTERNAL_55816132_4_k_cu_71b14173_31014cute1_E:
	.zero		1
	.type		_ZN39_INTERNAL_55816132_4_k_cu_71b14173_31014cuda3std3__45__cpo6cbeginE,@object
	.size		_ZN39_INTERNAL_55816132_4_k_cu_71b14173_31014cuda3std3__45__cpo6cbeginE,(_ZN39_INTERNAL_55816132_4_k_cu_71b14173_31014cuda3std3__48in_placeE - _ZN39_INTERNAL_55816132_4_k_cu_71b14173_31014cuda3std3__45__cpo6cbeginE)
_ZN39_INTERNAL_55816132_4_k_cu_71b14173_31014cuda3std3__45__cpo6cbeginE:
	.zero		1
	.type		_ZN39_INTERNAL_55816132_4_k_cu_71b14173_31014cuda3std3__48in_placeE,@object
	.size		_ZN39_INTERNAL_55816132_4_k_cu_71b14173_31014cuda3std3__48in_placeE,(_ZN39_INTERNAL_55816132_4_k_cu_71b14173_31014cuda3std6ranges3__45__cpo9iter_moveE - _ZN39_INTERNAL_55816132_4_k_cu_71b14173_31014cuda3std3__48in_placeE)
_ZN39_INTERNAL_55816132_4_k_cu_71b14173_31014cuda3std3__48in_placeE:
	.zero		1
	.type		_ZN39_INTERNAL_55816132_4_k_cu_71b14173_31014cuda3std6ranges3__45__cpo9iter_moveE,@object
	.size		_ZN39_INTERNAL_55816132_4_k_cu_71b14173_31014cuda3std6ranges3__45__cpo9iter_moveE,(_ZN39_INTERNAL_55816132_4_k_cu_71b14173_31014cuda3std3__45__cpo5beginE - _ZN39_INTERNAL_55816132_4_k_cu_71b14173_31014cuda3std6ranges3__45__cpo9iter_moveE)
_ZN39_INTERNAL_55816132_4_k_cu_71b14173_31014cuda3std6ranges3__45__cpo9iter_moveE:
	.zero		1
	.type		_ZN39_INTERNAL_55816132_4_k_cu_71b14173_31014cuda3std3__45__cpo5beginE,@object
	.size		_ZN39_INTERNAL_55816132_4_k_cu_71b14173_31014cuda3std3__45__cpo5beginE,(_ZN39_INTERNAL_55816132_4_k_cu_71b14173_31014cuda3std3__441_GLOBAL__N__55816132_4_k_cu_71b14173_31016ignoreE - _ZN39_INTERNAL_55816132_4_k_cu_71b14173_31014cuda3std3__45__cpo5beginE)
_ZN39_INTERNAL_55816132_4_k_cu_71b14173_31014cuda3std3__45__cpo5beginE:
	.zero		1
	.type		_ZN39_INTERNAL_55816132_4_k_cu_71b14173_31014cuda3std3__441_GLOBAL__N__55816132_4_k_cu_71b14173_31016ignoreE,@object
	.size		_ZN39_INTERNAL_55816132_4_k_cu_71b14173_31014cuda3std3__441_GLOBAL__N__55816132_4_k_cu_71b14173_31016ignoreE,(_ZN39_INTERNAL_55816132_4_k_cu_71b14173_31014cute7productE - _ZN39_INTERNAL_55816132_4_k_cu_71b14173_31014cuda3std3__441_GLOBAL__N__55816132_4_k_cu_71b14173_31016ignoreE)
_ZN39_INTERNAL_55816132_4_k_cu_71b14173_31014cuda3std3__441_GLOBAL__N__55816132_4_k_cu_71b14173_31016ignoreE:
	.zero		1
	.type		_ZN39_INTERNAL_55816132_4_k_cu_71b14173_31014cute7productE,@object
	.size		_ZN39_INTERNAL_55816132_4_k_cu_71b14173_31014cute7productE,(_ZN39_INTERNAL_55816132_4_k_cu_71b14173_31014cuda3std3__45__cpo3endE - _ZN39_INTERNAL_55816132_4_k_cu_71b14173_31014cute7productE)
_ZN39_INTERNAL_55816132_4_k_cu_71b14173_31014cute7productE:
	.zero		1
	.type		_ZN39_INTERNAL_55816132_4_k_cu_71b14173_31014cuda3std3__45__cpo3endE,@object
	.size		_ZN39_INTERNAL_55816132_4_k_cu_71b14173_31014cuda3std3__45__cpo3endE,(_ZN39_INTERNAL_55816132_4_k_cu_71b14173_31014cuda3std3__419piecewise_constructE - _ZN39_INTERNAL_55816132_4_k_cu_71b14173_31014cuda3std3__45__cpo3endE)
_ZN39_INTERNAL_55816132_4_k_cu_71b14173_31014cuda3std3__45__cpo3endE:
	.zero		1
	.type		_ZN39_INTERNAL_55816132_4_k_cu_71b14173_31014cuda3std3__419piecewise_constructE,@object
	.size		_ZN39_INTERNAL_55816132_4_k_cu_71b14173_31014cuda3std3__419piecewise_constructE,(_ZN39_INTERNAL_55816132_4_k_cu_71b14173_31014cuda3std3__45__cpo4cendE - _ZN39_INTERNAL_55816132_4_k_cu_71b14173_31014cuda3std3__419piecewise_constructE)
_ZN39_INTERNAL_55816132_4_k_cu_71b14173_31014cuda3std3__419piecewise_constructE:
	.zero		1
	.type		_ZN39_INTERNAL_55816132_4_k_cu_71b14173_31014cuda3std3__45__cpo4cendE,@object
	.size		_ZN39_INTERNAL_55816132_4_k_cu_71b14173_31014cuda3std3__45__cpo4cendE,(_ZN39_INTERNAL_55816132_4_k_cu_71b14173_31014cuda3std6ranges3__45__cpo4swapE - _ZN39_INTERNAL_55816132_4_k_cu_71b14173_31014cuda3std3__45__cpo4cendE)
_ZN39_INTERNAL_55816132_4_k_cu_71b14173_31014cuda3std3__45__cpo4cendE:
	.zero		1
	.type		_ZN39_INTERNAL_55816132_4_k_cu_71b14173_31014cuda3std6ranges3__45__cpo4swapE,@object
	.size		_ZN39_INTERNAL_55816132_4_k_cu_71b14173_31014cuda3std6ranges3__45__cpo4swapE,(.L_9 - _ZN39_INTERNAL_55816132_4_k_cu_71b14173_31014cuda3std6ranges3__45__cpo4swapE)
_ZN39_INTERNAL_55816132_4_k_cu_71b14173_31014cuda3std6ranges3__45__cpo4swapE:
	.zero		1
.L_9:


//--------------------- .nv.constant0._ZN7cutlass13device_kernelINS_4fmha6kernel28FmhaKernelTmaWarpSpecializedINS1_10collective30FmhaMainloopTmaWarpSpecializedINS_10bfloat16_tEffN4cute5tupleIJNS7_1CILi128EEENS9_ILi64EEENS9_ILi48EEEEEENS8_IJiNS9_ILi1EEENS8_IJiiEEEEEESG_SG_NS4_13DefaultFusionEJNS2_6OptionILNS2_3TagE0ENS9_ILb1EEEEENSI_ILSJ_2ESK_EEEEENS4_15FmhaFwdEpilogueIS6_fNS8_IJSB_SC_SB_EEEEENS2_23PersistentTileSchedulerEJSL_SM_EEEEEvNT_6ParamsE --------------------------
	.section	.nv.constant0._ZN7cutlass13device_kernelINS_4fmha6kernel28FmhaKernelTmaWarpSpecializedINS1_10collective30FmhaMainloopTmaWarpSpecializedINS_10bfloat16_tEffN4cute5tupleIJNS7_1CILi128EEENS9_ILi64EEENS9_ILi48EEEEEENS8_IJiNS9_ILi1EEENS8_IJiiEEEEEESG_SG_NS4_13DefaultFusionEJNS2_6OptionILNS2_3TagE0ENS9_ILb1EEEEENSI_ILSJ_2ESK_EEEEENS4_15FmhaFwdEpilogueIS6_fNS8_IJSB_SC_SB_EEEEENS2_23PersistentTileSchedulerEJSL_SM_EEEEEvNT_6ParamsE,"a",@progbits
	.sectionflags	@""
	.align	4
.nv.constant0._ZN7cutlass13device_kernelINS_4fmha6kernel28FmhaKernelTmaWarpSpecializedINS1_10collective30FmhaMainloopTmaWarpSpecializedINS_10bfloat16_tEffN4cute5tupleIJNS7_1CILi128EEENS9_ILi64EEENS9_ILi48EEEEEENS8_IJiNS9_ILi1EEENS8_IJiiEEEEEESG_SG_NS4_13DefaultFusionEJNS2_6OptionILNS2_3TagE0ENS9_ILb1EEEEENSI_ILSJ_2ESK_EEEEENS4_15FmhaFwdEpilogueIS6_fNS8_IJSB_SC_SB_EEEEENS2_23PersistentTileSchedulerEJSL_SM_EEEEEvNT_6ParamsE:
	.zero		2688


//--------------------- SYMBOLS --------------------------

	.type		.nv.reservedSmem.offset0,@object
	.size		.nv.reservedSmem.offset0,0x4
	.type		__assertfail,@function
